//
// Generated by NVIDIA NVVM Compiler
//
// Compiler Build ID: CL-36424714
// Cuda compilation tools, release 13.0, V13.0.88
// Based on NVVM 20.0.0
//

.version 9.0
.target sm_100
.address_size 64

	// .globl	_Z12matmulKernelPfS_S_iii
.extern .func __assertfail
(
	.param .b64 __assertfail_param_0,
	.param .b64 __assertfail_param_1,
	.param .b32 __assertfail_param_2,
	.param .b64 __assertfail_param_3,
	.param .b64 __assertfail_param_4
)
;
.global .align 1 .b8 __unnamed_1[95] = {118, 111, 105, 100, 32, 109, 97, 116, 109, 117, 108, 75, 101, 114, 110, 101, 108, 95, 98, 108, 111, 99, 107, 116, 105, 108, 101, 40, 102, 108, 111, 97, 116, 32, 42, 44, 32, 102, 108, 111, 97, 116, 32, 42, 44, 32, 102, 108, 111, 97, 116, 32, 42, 44, 32, 105, 110, 116, 44, 32, 105, 110, 116, 44, 32, 105, 110, 116, 41, 32, 91, 119, 105, 116, 104, 32, 105, 110, 116, 32, 84, 73, 76, 69, 83, 73, 90, 69, 32, 61, 32, 51, 50, 93};
// _ZZ22matmulKernel_blocktileILi32EEvPfS0_S0_iiiE6tile_a has been demoted
// _ZZ22matmulKernel_blocktileILi32EEvPfS0_S0_iiiE6tile_b has been demoted
.global .align 1 .b8 __unnamed_2[152] = {118, 111, 105, 100, 32, 109, 97, 116, 109, 117, 108, 75, 101, 114, 110, 101, 108, 95, 98, 108, 111, 99, 107, 116, 105, 108, 101, 95, 116, 104, 114, 101, 97, 100, 116, 105, 108, 101, 40, 102, 108, 111, 97, 116, 32, 42, 44, 32, 102, 108, 111, 97, 116, 32, 42, 44, 32, 102, 108, 111, 97, 116, 32, 42, 44, 32, 105, 110, 116, 44, 32, 105, 110, 116, 44, 32, 105, 110, 116, 41, 32, 91, 119, 105, 116, 104, 32, 105, 110, 116, 32, 66, 77, 32, 61, 32, 49, 50, 56, 59, 32, 105, 110, 116, 32, 66, 78, 32, 61, 32, 49, 50, 56, 59, 32, 105, 110, 116, 32, 66, 75, 32, 61, 32, 49, 54, 59, 32, 105, 110, 116, 32, 84, 77, 32, 61, 32, 56, 59, 32, 105, 110, 116, 32, 84, 78, 32, 61, 32, 56, 93};
.global .align 1 .b8 __unnamed_3[151] = {118, 111, 105, 100, 32, 108, 111, 97, 100, 95, 116, 105, 108, 101, 115, 95, 103, 109, 101, 109, 95, 116, 111, 95, 115, 109, 101, 109, 40, 102, 108, 111, 97, 116, 32, 42, 44, 32, 102, 108, 111, 97, 116, 32, 42, 44, 32, 102, 108, 111, 97, 116, 32, 42, 44, 32, 102, 108, 111, 97, 116, 32, 42, 44, 32, 105, 110, 116, 44, 32, 105, 110, 116, 44, 32, 105, 110, 116, 41, 32, 91, 119, 105, 116, 104, 32, 105, 110, 116, 32, 66, 77, 32, 61, 32, 49, 50, 56, 59, 32, 105, 110, 116, 32, 66, 78, 32, 61, 32, 49, 50, 56, 59, 32, 105, 110, 116, 32, 66, 75, 32, 61, 32, 49, 54, 59, 32, 105, 110, 116, 32, 84, 77, 32, 61, 32, 56, 59, 32, 105, 110, 116, 32, 84, 78, 32, 61, 32, 56, 93};
// _ZZ33matmulKernel_blocktile_threadtileILi128ELi128ELi16ELi8ELi8EEvPfS0_S0_iiiE6tile_a has been demoted
// _ZZ33matmulKernel_blocktile_threadtileILi128ELi128ELi16ELi8ELi8EEvPfS0_S0_iiiE6tile_b has been demoted
.global .align 1 .b8 __unnamed_4[187] = {118, 111, 105, 100, 32, 109, 97, 116, 109, 117, 108, 75, 101, 114, 110, 101, 108, 95, 98, 108, 111, 99, 107, 116, 105, 108, 101, 95, 116, 104, 114, 101, 97, 100, 116, 105, 108, 101, 95, 119, 97, 114, 112, 116, 105, 108, 101, 40, 102, 108, 111, 97, 116, 32, 42, 44, 32, 102, 108, 111, 97, 116, 32, 42, 44, 32, 102, 108, 111, 97, 116, 32, 42, 44, 32, 105, 110, 116, 44, 32, 105, 110, 116, 44, 32, 105, 110, 116, 41, 32, 91, 119, 105, 116, 104, 32, 105, 110, 116, 32, 66, 77, 32, 61, 32, 49, 50, 56, 59, 32, 105, 110, 116, 32, 66, 78, 32, 61, 32, 49, 50, 56, 59, 32, 105, 110, 116, 32, 66, 75, 32, 61, 32, 49, 54, 59, 32, 105, 110, 116, 32, 87, 77, 32, 61, 32, 51, 50, 59, 32, 105, 110, 116, 32, 87, 78, 32, 61, 32, 51, 50, 59, 32, 105, 110, 116, 32, 84, 77, 32, 61, 32, 56, 59, 32, 105, 110, 116, 32, 84, 78, 32, 61, 32, 52, 93};
.global .align 1 .b8 __unnamed_5[151] = {118, 111, 105, 100, 32, 108, 111, 97, 100, 95, 116, 105, 108, 101, 115, 95, 103, 109, 101, 109, 95, 116, 111, 95, 115, 109, 101, 109, 40, 102, 108, 111, 97, 116, 32, 42, 44, 32, 102, 108, 111, 97, 116, 32, 42, 44, 32, 102, 108, 111, 97, 116, 32, 42, 44, 32, 102, 108, 111, 97, 116, 32, 42, 44, 32, 105, 110, 116, 44, 32, 105, 110, 116, 44, 32, 105, 110, 116, 41, 32, 91, 119, 105, 116, 104, 32, 105, 110, 116, 32, 66, 77, 32, 61, 32, 49, 50, 56, 59, 32, 105, 110, 116, 32, 66, 78, 32, 61, 32, 49, 50, 56, 59, 32, 105, 110, 116, 32, 66, 75, 32, 61, 32, 49, 54, 59, 32, 105, 110, 116, 32, 84, 77, 32, 61, 32, 56, 59, 32, 105, 110, 116, 32, 84, 78, 32, 61, 32, 52, 93};
// _ZZ42matmulKernel_blocktile_threadtile_warptileILi128ELi128ELi16ELi32ELi32ELi8ELi4EEvPfS0_S0_iiiE6tile_a has been demoted
// _ZZ42matmulKernel_blocktile_threadtile_warptileILi128ELi128ELi16ELi32ELi32ELi8ELi4EEvPfS0_S0_iiiE6tile_b has been demoted
.global .align 1 .b8 $str[33] = {66, 77, 32, 42, 32, 66, 75, 32, 37, 32, 116, 104, 114, 101, 97, 100, 115, 95, 112, 101, 114, 95, 98, 108, 111, 99, 107, 32, 61, 61, 32, 48};
.global .align 1 .b8 $str$1[27] = {47, 116, 109, 112, 47, 115, 97, 115, 115, 95, 99, 117, 95, 50, 50, 111, 100, 52, 105, 100, 114, 47, 107, 46, 99, 117};
.global .align 1 .b8 $str$2[33] = {66, 75, 32, 42, 32, 66, 78, 32, 37, 32, 116, 104, 114, 101, 97, 100, 115, 95, 112, 101, 114, 95, 98, 108, 111, 99, 107, 32, 61, 61, 32, 48};
.global .align 1 .b8 $str$3[18] = {75, 32, 37, 32, 84, 73, 76, 69, 83, 73, 90, 69, 32, 61, 61, 32, 48};
.global .align 1 .b8 $str$4[12] = {75, 32, 37, 32, 66, 75, 32, 61, 61, 32, 48};
.global .align 1 .b8 $str$5[45] = {98, 108, 111, 99, 107, 68, 105, 109, 46, 120, 32, 42, 32, 98, 108, 111, 99, 107, 68, 105, 109, 46, 121, 32, 42, 32, 84, 77, 32, 42, 32, 84, 78, 32, 61, 61, 32, 66, 77, 32, 42, 32, 66, 78};

.visible .entry _Z12matmulKernelPfS_S_iii(
	.param .u64 .ptr .align 1 _Z12matmulKernelPfS_S_iii_param_0,
	.param .u64 .ptr .align 1 _Z12matmulKernelPfS_S_iii_param_1,
	.param .u64 .ptr .align 1 _Z12matmulKernelPfS_S_iii_param_2,
	.param .u32 _Z12matmulKernelPfS_S_iii_param_3,
	.param .u32 _Z12matmulKernelPfS_S_iii_param_4,
	.param .u32 _Z12matmulKernelPfS_S_iii_param_5
)
{
	.reg .pred 	%p<13>;
	.reg .b32 	%r<46>;
	.reg .b32 	%f<68>;
	.reg .b64 	%rd<40>;

	ld.param.u64 	%rd5, [_Z12matmulKernelPfS_S_iii_param_0];
	ld.param.u64 	%rd6, [_Z12matmulKernelPfS_S_iii_param_1];
	ld.param.u64 	%rd4, [_Z12matmulKernelPfS_S_iii_param_2];
	ld.param.u32 	%r22, [_Z12matmulKernelPfS_S_iii_param_3];
	ld.param.u32 	%r23, [_Z12matmulKernelPfS_S_iii_param_4];
	ld.param.u32 	%r21, [_Z12matmulKernelPfS_S_iii_param_5];
	cvta.to.global.u64 	%rd1, %rd6;
	cvta.to.global.u64 	%rd2, %rd5;
	mov.u32 	%r24, %ctaid.x;
	mov.u32 	%r25, %ntid.x;
	mov.u32 	%r26, %tid.x;
	mad.lo.s32 	%r1, %r24, %r25, %r26;
	mov.u32 	%r27, %ctaid.y;
	mov.u32 	%r28, %ntid.y;
	mov.u32 	%r29, %tid.y;
	mad.lo.s32 	%r30, %r27, %r28, %r29;
	setp.ge.s32 	%p1, %r1, %r22;
	setp.ge.s32 	%p2, %r30, %r23;
	or.pred  	%p3, %p1, %p2;
	@%p3 bra 	$L__BB0_14;
	setp.lt.s32 	%p4, %r21, 1;
	mov.f32 	%f67, 0f00000000;
	@%p4 bra 	$L__BB0_13;
	mul.lo.s32 	%r3, %r21, %r1;
	and.b32  	%r4, %r21, 7;
	setp.lt.u32 	%p5, %r21, 8;
	mov.f32 	%f67, 0f00000000;
	mov.b32 	%r44, 0;
	@%p5 bra 	$L__BB0_5;
	and.b32  	%r44, %r21, 2147483640;
	neg.s32 	%r42, %r44;
	shl.b32 	%r7, %r23, 3;
	add.s64 	%rd3, %rd2, 16;
	mov.f32 	%f67, 0f00000000;
	mul.wide.s32 	%rd11, %r23, 4;
	mov.u32 	%r40, %r3;
	mov.u32 	%r41, %r30;
$L__BB0_4:
	.pragma "nounroll";
	mul.wide.s32 	%rd7, %r40, 4;
	add.s64 	%rd8, %rd3, %rd7;
	ld.global.f32 	%f17, [%rd8+-16];
	mul.wide.s32 	%rd9, %r41, 4;
	add.s64 	%rd10, %rd1, %rd9;
	ld.global.f32 	%f18, [%rd10];
	fma.rn.f32 	%f19, %f17, %f18, %f67;
	ld.global.f32 	%f20, [%rd8+-12];
	add.s64 	%rd12, %rd10, %rd11;
	ld.global.f32 	%f21, [%rd12];
	fma.rn.f32 	%f22, %f20, %f21, %f19;
	ld.global.f32 	%f23, [%rd8+-8];
	add.s64 	%rd13, %rd12, %rd11;
	ld.global.f32 	%f24, [%rd13];
	fma.rn.f32 	%f25, %f23, %f24, %f22;
	ld.global.f32 	%f26, [%rd8+-4];
	add.s64 	%rd14, %rd13, %rd11;
	ld.global.f32 	%f27, [%rd14];
	fma.rn.f32 	%f28, %f26, %f27, %f25;
	ld.global.f32 	%f29, [%rd8];
	add.s64 	%rd15, %rd14, %rd11;
	ld.global.f32 	%f30, [%rd15];
	fma.rn.f32 	%f31, %f29, %f30, %f28;
	ld.global.f32 	%f32, [%rd8+4];
	add.s64 	%rd16, %rd15, %rd11;
	ld.global.f32 	%f33, [%rd16];
	fma.rn.f32 	%f34, %f32, %f33, %f31;
	ld.global.f32 	%f35, [%rd8+8];
	add.s64 	%rd17, %rd16, %rd11;
	ld.global.f32 	%f36, [%rd17];
	fma.rn.f32 	%f37, %f35, %f36, %f34;
	ld.global.f32 	%f38, [%rd8+12];
	add.s64 	%rd18, %rd17, %rd11;
	ld.global.f32 	%f39, [%rd18];
	fma.rn.f32 	%f67, %f38, %f39, %f37;
	add.s32 	%r42, %r42, 8;
	add.s32 	%r41, %r41, %r7;
	add.s32 	%r40, %r40, 8;
	setp.ne.s32 	%p6, %r42, 0;
	@%p6 bra 	$L__BB0_4;
$L__BB0_5:
	setp.eq.s32 	%p7, %r4, 0;
	@%p7 bra 	$L__BB0_13;
	and.b32  	%r15, %r21, 3;
	setp.lt.u32 	%p8, %r4, 4;
	@%p8 bra 	$L__BB0_8;
	add.s32 	%r32, %r44, %r3;
	mul.wide.s32 	%rd19, %r32, 4;
	add.s64 	%rd20, %rd2, %rd19;
	ld.global.f32 	%f41, [%rd20];
	mad.lo.s32 	%r33, %r44, %r23, %r30;
	mul.wide.s32 	%rd21, %r33, 4;
	add.s64 	%rd22, %rd1, %rd21;
	ld.global.f32 	%f42, [%rd22];
	fma.rn.f32 	%f43, %f41, %f42, %f67;
	ld.global.f32 	%f44, [%rd20+4];
	mul.wide.s32 	%rd23, %r23, 4;
	add.s64 	%rd24, %rd22, %rd23;
	ld.global.f32 	%f45, [%rd24];
	fma.rn.f32 	%f46, %f44, %f45, %f43;
	ld.global.f32 	%f47, [%rd20+8];
	add.s64 	%rd25, %rd24, %rd23;
	ld.global.f32 	%f48, [%rd25];
	fma.rn.f32 	%f49, %f47, %f48, %f46;
	ld.global.f32 	%f50, [%rd20+12];
	add.s64 	%rd26, %rd25, %rd23;
	ld.global.f32 	%f51, [%rd26];
	fma.rn.f32 	%f67, %f50, %f51, %f49;
	add.s32 	%r44, %r44, 4;
$L__BB0_8:
	setp.eq.s32 	%p9, %r15, 0;
	@%p9 bra 	$L__BB0_13;
	setp.eq.s32 	%p10, %r15, 1;
	@%p10 bra 	$L__BB0_11;
	add.s32 	%r34, %r44, %r3;
	mul.wide.s32 	%rd27, %r34, 4;
	add.s64 	%rd28, %rd2, %rd27;
	ld.global.f32 	%f53, [%rd28];
	mad.lo.s32 	%r35, %r44, %r23, %r30;
	mul.wide.s32 	%rd29, %r35, 4;
	add.s64 	%rd30, %rd1, %rd29;
	ld.global.f32 	%f54, [%rd30];
	fma.rn.f32 	%f55, %f53, %f54, %f67;
	ld.global.f32 	%f56, [%rd28+4];
	mul.wide.s32 	%rd31, %r23, 4;
	add.s64 	%rd32, %rd30, %rd31;
	ld.global.f32 	%f57, [%rd32];
	fma.rn.f32 	%f67, %f56, %f57, %f55;
	add.s32 	%r44, %r44, 2;
$L__BB0_11:
	and.b32  	%r36, %r21, 1;
	setp.eq.b32 	%p11, %r36, 1;
	not.pred 	%p12, %p11;
	@%p12 bra 	$L__BB0_13;
	add.s32 	%r37, %r44, %r3;
	mul.wide.s32 	%rd33, %r37, 4;
	add.s64 	%rd34, %rd2, %rd33;
	ld.global.f32 	%f58, [%rd34];
	mad.lo.s32 	%r38, %r44, %r23, %r30;
	mul.wide.s32 	%rd35, %r38, 4;
	add.s64 	%rd36, %rd1, %rd35;
	ld.global.f32 	%f59, [%rd36];
	fma.rn.f32 	%f67, %f58, %f59, %f67;
$L__BB0_13:
	mad.lo.s32 	%r39, %r23, %r1, %r30;
	cvta.to.global.u64 	%rd37, %rd4;
	mul.wide.s32 	%rd38, %r39, 4;
	add.s64 	%rd39, %rd37, %rd38;
	st.global.f32 	[%rd39], %f67;
$L__BB0_14:
	ret;

}
	// .globl	_Z17matmulKernel_coalPfS_S_iii
.visible .entry _Z17matmulKernel_coalPfS_S_iii(
	.param .u64 .ptr .align 1 _Z17matmulKernel_coalPfS_S_iii_param_0,
	.param .u64 .ptr .align 1 _Z17matmulKernel_coalPfS_S_iii_param_1,
	.param .u64 .ptr .align 1 _Z17matmulKernel_coalPfS_S_iii_param_2,
	.param .u32 _Z17matmulKernel_coalPfS_S_iii_param_3,
	.param .u32 _Z17matmulKernel_coalPfS_S_iii_param_4,
	.param .u32 _Z17matmulKernel_coalPfS_S_iii_param_5
)
{
	.reg .pred 	%p<13>;
	.reg .b32 	%r<41>;
	.reg .b32 	%f<68>;
	.reg .b64 	%rd<53>;

	ld.param.u64 	%rd7, [_Z17matmulKernel_coalPfS_S_iii_param_0];
	ld.param.u64 	%rd8, [_Z17matmulKernel_coalPfS_S_iii_param_1];
	ld.param.u64 	%rd6, [_Z17matmulKernel_coalPfS_S_iii_param_2];
	ld.param.u32 	%r20, [_Z17matmulKernel_coalPfS_S_iii_param_3];
	ld.param.u32 	%r18, [_Z17matmulKernel_coalPfS_S_iii_param_4];
	ld.param.u32 	%r19, [_Z17matmulKernel_coalPfS_S_iii_param_5];
	cvta.to.global.u64 	%rd1, %rd8;
	cvta.to.global.u64 	%rd2, %rd7;
	mov.u32 	%r21, %ctaid.x;
	mov.u32 	%r22, %ntid.x;
	mov.u32 	%r23, %tid.x;
	mad.lo.s32 	%r1, %r21, %r22, %r23;
	mov.u32 	%r24, %ctaid.y;
	mov.u32 	%r25, %ntid.y;
	mov.u32 	%r26, %tid.y;
	mad.lo.s32 	%r2, %r24, %r25, %r26;
	setp.ge.s32 	%p1, %r2, %r20;
	setp.ge.s32 	%p2, %r1, %r18;
	or.pred  	%p3, %p1, %p2;
	@%p3 bra 	$L__BB1_14;
	setp.lt.s32 	%p4, %r19, 1;
	mov.f32 	%f67, 0f00000000;
	@%p4 bra 	$L__BB1_13;
	mul.lo.s32 	%r3, %r19, %r2;
	and.b32  	%r4, %r19, 7;
	setp.lt.u32 	%p5, %r19, 8;
	mov.f32 	%f67, 0f00000000;
	mov.b32 	%r39, 0;
	@%p5 bra 	$L__BB1_5;
	and.b32  	%r39, %r19, 2147483640;
	neg.s32 	%r37, %r39;
	shl.b32 	%r7, %r18, 3;
	mul.wide.u32 	%rd9, %r3, 4;
	add.s64 	%rd10, %rd9, %rd2;
	add.s64 	%rd52, %rd10, 16;
	mov.f32 	%f67, 0f00000000;
	mul.wide.s32 	%rd13, %r18, 4;
	mov.u32 	%r36, %r1;
$L__BB1_4:
	.pragma "nounroll";
	ld.global.f32 	%f17, [%rd52+-16];
	mul.wide.s32 	%rd11, %r36, 4;
	add.s64 	%rd12, %rd1, %rd11;
	ld.global.f32 	%f18, [%rd12];
	fma.rn.f32 	%f19, %f17, %f18, %f67;
	ld.global.f32 	%f20, [%rd52+-12];
	add.s64 	%rd14, %rd12, %rd13;
	ld.global.f32 	%f21, [%rd14];
	fma.rn.f32 	%f22, %f20, %f21, %f19;
	ld.global.f32 	%f23, [%rd52+-8];
	add.s64 	%rd15, %rd14, %rd13;
	ld.global.f32 	%f24, [%rd15];
	fma.rn.f32 	%f25, %f23, %f24, %f22;
	ld.global.f32 	%f26, [%rd52+-4];
	add.s64 	%rd16, %rd15, %rd13;
	ld.global.f32 	%f27, [%rd16];
	fma.rn.f32 	%f28, %f26, %f27, %f25;
	ld.global.f32 	%f29, [%rd52];
	add.s64 	%rd17, %rd16, %rd13;
	ld.global.f32 	%f30, [%rd17];
	fma.rn.f32 	%f31, %f29, %f30, %f28;
	ld.global.f32 	%f32, [%rd52+4];
	add.s64 	%rd18, %rd17, %rd13;
	ld.global.f32 	%f33, [%rd18];
	fma.rn.f32 	%f34, %f32, %f33, %f31;
	ld.global.f32 	%f35, [%rd52+8];
	add.s64 	%rd19, %rd18, %rd13;
	ld.global.f32 	%f36, [%rd19];
	fma.rn.f32 	%f37, %f35, %f36, %f34;
	ld.global.f32 	%f38, [%rd52+12];
	add.s64 	%rd20, %rd19, %rd13;
	ld.global.f32 	%f39, [%rd20];
	fma.rn.f32 	%f67, %f38, %f39, %f37;
	add.s32 	%r37, %r37, 8;
	add.s32 	%r36, %r36, %r7;
	add.s64 	%rd52, %rd52, 32;
	setp.ne.s32 	%p6, %r37, 0;
	@%p6 bra 	$L__BB1_4;
$L__BB1_5:
	setp.eq.s32 	%p7, %r4, 0;
	@%p7 bra 	$L__BB1_13;
	and.b32  	%r13, %r19, 3;
	setp.lt.u32 	%p8, %r4, 4;
	@%p8 bra 	$L__BB1_8;
	add.s32 	%r28, %r39, %r3;
	mul.wide.u32 	%rd21, %r28, 4;
	add.s64 	%rd22, %rd2, %rd21;
	ld.global.f32 	%f41, [%rd22];
	mad.lo.s32 	%r29, %r39, %r18, %r1;
	mul.wide.s32 	%rd23, %r29, 4;
	add.s64 	%rd24, %rd1, %rd23;
	ld.global.f32 	%f42, [%rd24];
	fma.rn.f32 	%f43, %f41, %f42, %f67;
	cvt.u64.u32 	%rd25, %r3;
	cvt.u64.u32 	%rd26, %r39;
	add.s64 	%rd27, %rd26, %rd25;
	shl.b64 	%rd28, %rd27, 2;
	add.s64 	%rd29, %rd2, %rd28;
	ld.global.f32 	%f44, [%rd29+4];
	mul.wide.s32 	%rd30, %r18, 4;
	add.s64 	%rd31, %rd24, %rd30;
	ld.global.f32 	%f45, [%rd31];
	fma.rn.f32 	%f46, %f44, %f45, %f43;
	ld.global.f32 	%f47, [%rd29+8];
	add.s64 	%rd32, %rd31, %rd30;
	ld.global.f32 	%f48, [%rd32];
	fma.rn.f32 	%f49, %f47, %f48, %f46;
	ld.global.f32 	%f50, [%rd29+12];
	add.s64 	%rd33, %rd32, %rd30;
	ld.global.f32 	%f51, [%rd33];
	fma.rn.f32 	%f67, %f50, %f51, %f49;
	add.s32 	%r39, %r39, 4;
$L__BB1_8:
	setp.eq.s32 	%p9, %r13, 0;
	@%p9 bra 	$L__BB1_13;
	setp.eq.s32 	%p10, %r13, 1;
	@%p10 bra 	$L__BB1_11;
	add.s32 	%r30, %r39, %r3;
	mul.wide.u32 	%rd34, %r30, 4;
	add.s64 	%rd35, %rd2, %rd34;
	ld.global.f32 	%f53, [%rd35];
	mad.lo.s32 	%r31, %r39, %r18, %r1;
	mul.wide.s32 	%rd36, %r31, 4;
	add.s64 	%rd37, %rd1, %rd36;
	ld.global.f32 	%f54, [%rd37];
	fma.rn.f32 	%f55, %f53, %f54, %f67;
	cvt.u64.u32 	%rd38, %r3;
	cvt.u64.u32 	%rd39, %r39;
	add.s64 	%rd40, %rd39, %rd38;
	shl.b64 	%rd41, %rd40, 2;
	add.s64 	%rd42, %rd2, %rd41;
	ld.global.f32 	%f56, [%rd42+4];
	mul.wide.s32 	%rd43, %r18, 4;
	add.s64 	%rd44, %rd37, %rd43;
	ld.global.f32 	%f57, [%rd44];
	fma.rn.f32 	%f67, %f56, %f57, %f55;
	add.s32 	%r39, %r39, 2;
$L__BB1_11:
	and.b32  	%r32, %r19, 1;
	setp.eq.b32 	%p11, %r32, 1;
	not.pred 	%p12, %p11;
	@%p12 bra 	$L__BB1_13;
	add.s32 	%r33, %r39, %r3;
	mul.wide.u32 	%rd45, %r33, 4;
	add.s64 	%rd46, %rd2, %rd45;
	ld.global.f32 	%f58, [%rd46];
	mad.lo.s32 	%r34, %r39, %r18, %r1;
	mul.wide.s32 	%rd47, %r34, 4;
	add.s64 	%rd48, %rd1, %rd47;
	ld.global.f32 	%f59, [%rd48];
	fma.rn.f32 	%f67, %f58, %f59, %f67;
$L__BB1_13:
	mad.lo.s32 	%r35, %r18, %r2, %r1;
	cvta.to.global.u64 	%rd49, %rd6;
	mul.wide.s32 	%rd50, %r35, 4;
	add.s64 	%rd51, %rd49, %rd50;
	st.global.f32 	[%rd51], %f67;
$L__BB1_14:
	ret;

}
	// .globl	_Z20matmulKernel_coal_v2ILi32ELi32EEvPfS0_S0_iii
.visible .entry _Z20matmulKernel_coal_v2ILi32ELi32EEvPfS0_S0_iii(
	.param .u64 .ptr .align 1 _Z20matmulKernel_coal_v2ILi32ELi32EEvPfS0_S0_iii_param_0,
	.param .u64 .ptr .align 1 _Z20matmulKernel_coal_v2ILi32ELi32EEvPfS0_S0_iii_param_1,
	.param .u64 .ptr .align 1 _Z20matmulKernel_coal_v2ILi32ELi32EEvPfS0_S0_iii_param_2,
	.param .u32 _Z20matmulKernel_coal_v2ILi32ELi32EEvPfS0_S0_iii_param_3,
	.param .u32 _Z20matmulKernel_coal_v2ILi32ELi32EEvPfS0_S0_iii_param_4,
	.param .u32 _Z20matmulKernel_coal_v2ILi32ELi32EEvPfS0_S0_iii_param_5
)
{
	.reg .pred 	%p<10>;
	.reg .b32 	%r<44>;
	.reg .b32 	%f<68>;
	.reg .b64 	%rd<40>;

	ld.param.u64 	%rd5, [_Z20matmulKernel_coal_v2ILi32ELi32EEvPfS0_S0_iii_param_0];
	ld.param.u64 	%rd6, [_Z20matmulKernel_coal_v2ILi32ELi32EEvPfS0_S0_iii_param_1];
	ld.param.u64 	%rd4, [_Z20matmulKernel_coal_v2ILi32ELi32EEvPfS0_S0_iii_param_2];
	ld.param.u32 	%r20, [_Z20matmulKernel_coal_v2ILi32ELi32EEvPfS0_S0_iii_param_4];
	ld.param.u32 	%r21, [_Z20matmulKernel_coal_v2ILi32ELi32EEvPfS0_S0_iii_param_5];
	cvta.to.global.u64 	%rd1, %rd6;
	cvta.to.global.u64 	%rd2, %rd5;
	mov.u32 	%r22, %tid.x;
	shr.u32 	%r23, %r22, 5;
	and.b32  	%r24, %r22, 31;
	mov.u32 	%r25, %ctaid.x;
	shl.b32 	%r26, %r25, 5;
	or.b32  	%r1, %r26, %r23;
	mov.u32 	%r27, %ctaid.y;
	shl.b32 	%r28, %r27, 5;
	or.b32  	%r2, %r28, %r24;
	setp.lt.s32 	%p1, %r21, 1;
	mov.f32 	%f67, 0f00000000;
	@%p1 bra 	$L__BB2_12;
	mul.lo.s32 	%r3, %r21, %r1;
	and.b32  	%r4, %r21, 7;
	setp.lt.u32 	%p2, %r21, 8;
	mov.f32 	%f67, 0f00000000;
	mov.b32 	%r42, 0;
	@%p2 bra 	$L__BB2_4;
	and.b32  	%r42, %r21, 2147483640;
	neg.s32 	%r40, %r42;
	shl.b32 	%r7, %r20, 3;
	add.s64 	%rd3, %rd2, 16;
	mov.f32 	%f67, 0f00000000;
	mul.wide.s32 	%rd11, %r20, 4;
	mov.u32 	%r38, %r3;
	mov.u32 	%r39, %r2;
$L__BB2_3:
	.pragma "nounroll";
	mul.wide.s32 	%rd7, %r38, 4;
	add.s64 	%rd8, %rd3, %rd7;
	ld.global.f32 	%f17, [%rd8+-16];
	mul.wide.s32 	%rd9, %r39, 4;
	add.s64 	%rd10, %rd1, %rd9;
	ld.global.f32 	%f18, [%rd10];
	fma.rn.f32 	%f19, %f17, %f18, %f67;
	ld.global.f32 	%f20, [%rd8+-12];
	add.s64 	%rd12, %rd10, %rd11;
	ld.global.f32 	%f21, [%rd12];
	fma.rn.f32 	%f22, %f20, %f21, %f19;
	ld.global.f32 	%f23, [%rd8+-8];
	add.s64 	%rd13, %rd12, %rd11;
	ld.global.f32 	%f24, [%rd13];
	fma.rn.f32 	%f25, %f23, %f24, %f22;
	ld.global.f32 	%f26, [%rd8+-4];
	add.s64 	%rd14, %rd13, %rd11;
	ld.global.f32 	%f27, [%rd14];
	fma.rn.f32 	%f28, %f26, %f27, %f25;
	ld.global.f32 	%f29, [%rd8];
	add.s64 	%rd15, %rd14, %rd11;
	ld.global.f32 	%f30, [%rd15];
	fma.rn.f32 	%f31, %f29, %f30, %f28;
	ld.global.f32 	%f32, [%rd8+4];
	add.s64 	%rd16, %rd15, %rd11;
	ld.global.f32 	%f33, [%rd16];
	fma.rn.f32 	%f34, %f32, %f33, %f31;
	ld.global.f32 	%f35, [%rd8+8];
	add.s64 	%rd17, %rd16, %rd11;
	ld.global.f32 	%f36, [%rd17];
	fma.rn.f32 	%f37, %f35, %f36, %f34;
	ld.global.f32 	%f38, [%rd8+12];
	add.s64 	%rd18, %rd17, %rd11;
	ld.global.f32 	%f39, [%rd18];
	fma.rn.f32 	%f67, %f38, %f39, %f37;
	add.s32 	%r40, %r40, 8;
	add.s32 	%r39, %r39, %r7;
	add.s32 	%r38, %r38, 8;
	setp.ne.s32 	%p3, %r40, 0;
	@%p3 bra 	$L__BB2_3;
$L__BB2_4:
	setp.eq.s32 	%p4, %r4, 0;
	@%p4 bra 	$L__BB2_12;
	and.b32  	%r15, %r21, 3;
	setp.lt.u32 	%p5, %r4, 4;
	@%p5 bra 	$L__BB2_7;
	add.s32 	%r30, %r42, %r3;
	mul.wide.s32 	%rd19, %r30, 4;
	add.s64 	%rd20, %rd2, %rd19;
	ld.global.f32 	%f41, [%rd20];
	mad.lo.s32 	%r31, %r42, %r20, %r2;
	mul.wide.s32 	%rd21, %r31, 4;
	add.s64 	%rd22, %rd1, %rd21;
	ld.global.f32 	%f42, [%rd22];
	fma.rn.f32 	%f43, %f41, %f42, %f67;
	ld.global.f32 	%f44, [%rd20+4];
	mul.wide.s32 	%rd23, %r20, 4;
	add.s64 	%rd24, %rd22, %rd23;
	ld.global.f32 	%f45, [%rd24];
	fma.rn.f32 	%f46, %f44, %f45, %f43;
	ld.global.f32 	%f47, [%rd20+8];
	add.s64 	%rd25, %rd24, %rd23;
	ld.global.f32 	%f48, [%rd25];
	fma.rn.f32 	%f49, %f47, %f48, %f46;
	ld.global.f32 	%f50, [%rd20+12];
	add.s64 	%rd26, %rd25, %rd23;
	ld.global.f32 	%f51, [%rd26];
	fma.rn.f32 	%f67, %f50, %f51, %f49;
	add.s32 	%r42, %r42, 4;
$L__BB2_7:
	setp.eq.s32 	%p6, %r15, 0;
	@%p6 bra 	$L__BB2_12;
	setp.eq.s32 	%p7, %r15, 1;
	@%p7 bra 	$L__BB2_10;
	add.s32 	%r32, %r42, %r3;
	mul.wide.s32 	%rd27, %r32, 4;
	add.s64 	%rd28, %rd2, %rd27;
	ld.global.f32 	%f53, [%rd28];
	mad.lo.s32 	%r33, %r42, %r20, %r2;
	mul.wide.s32 	%rd29, %r33, 4;
	add.s64 	%rd30, %rd1, %rd29;
	ld.global.f32 	%f54, [%rd30];
	fma.rn.f32 	%f55, %f53, %f54, %f67;
	ld.global.f32 	%f56, [%rd28+4];
	mul.wide.s32 	%rd31, %r20, 4;
	add.s64 	%rd32, %rd30, %rd31;
	ld.global.f32 	%f57, [%rd32];
	fma.rn.f32 	%f67, %f56, %f57, %f55;
	add.s32 	%r42, %r42, 2;
$L__BB2_10:
	and.b32  	%r34, %r21, 1;
	setp.eq.b32 	%p8, %r34, 1;
	not.pred 	%p9, %p8;
	@%p9 bra 	$L__BB2_12;
	add.s32 	%r35, %r42, %r3;
	mul.wide.s32 	%rd33, %r35, 4;
	add.s64 	%rd34, %rd2, %rd33;
	ld.global.f32 	%f58, [%rd34];
	mad.lo.s32 	%r36, %r42, %r20, %r2;
	mul.wide.s32 	%rd35, %r36, 4;
	add.s64 	%rd36, %rd1, %rd35;
	ld.global.f32 	%f59, [%rd36];
	fma.rn.f32 	%f67, %f58, %f59, %f67;
$L__BB2_12:
	cvta.to.global.u64 	%rd37, %rd4;
	mad.lo.s32 	%r37, %r20, %r1, %r2;
	mul.wide.s32 	%rd38, %r37, 4;
	add.s64 	%rd39, %rd37, %rd38;
	st.global.f32 	[%rd39], %f67;
	ret;

}
	// .globl	_Z22matmulKernel_blocktileILi32EEvPfS0_S0_iii
.visible .entry _Z22matmulKernel_blocktileILi32EEvPfS0_S0_iii(
	.param .u64 .ptr .align 1 _Z22matmulKernel_blocktileILi32EEvPfS0_S0_iii_param_0,
	.param .u64 .ptr .align 1 _Z22matmulKernel_blocktileILi32EEvPfS0_S0_iii_param_1,
	.param .u64 .ptr .align 1 _Z22matmulKernel_blocktileILi32EEvPfS0_S0_iii_param_2,
	.param .u32 _Z22matmulKernel_blocktileILi32EEvPfS0_S0_iii_param_3,
	.param .u32 _Z22matmulKernel_blocktileILi32EEvPfS0_S0_iii_param_4,
	.param .u32 _Z22matmulKernel_blocktileILi32EEvPfS0_S0_iii_param_5
)
{
	.reg .pred 	%p<4>;
	.reg .b32 	%r<38>;
	.reg .b32 	%f<105>;
	.reg .b64 	%rd<19>;
	// demoted variable
	.shared .align 4 .b8 _ZZ22matmulKernel_blocktileILi32EEvPfS0_S0_iiiE6tile_a[4096];
	// demoted variable
	.shared .align 4 .b8 _ZZ22matmulKernel_blocktileILi32EEvPfS0_S0_iiiE6tile_b[4096];
	ld.param.u64 	%rd3, [_Z22matmulKernel_blocktileILi32EEvPfS0_S0_iii_param_0];
	ld.param.u64 	%rd4, [_Z22matmulKernel_blocktileILi32EEvPfS0_S0_iii_param_1];
	ld.param.u64 	%rd5, [_Z22matmulKernel_blocktileILi32EEvPfS0_S0_iii_param_2];
	ld.param.u32 	%r19, [_Z22matmulKernel_blocktileILi32EEvPfS0_S0_iii_param_4];
	ld.param.u32 	%r20, [_Z22matmulKernel_blocktileILi32EEvPfS0_S0_iii_param_5];
	and.b32  	%r21, %r20, 31;
	setp.eq.s32 	%p1, %r21, 0;
	@%p1 bra 	$L__BB3_2;
	mov.u64 	%rd6, $str$3;
	cvta.global.u64 	%rd7, %rd6;
	mov.u64 	%rd8, $str$1;
	cvta.global.u64 	%rd9, %rd8;
	mov.u64 	%rd10, __unnamed_1;
	cvta.global.u64 	%rd11, %rd10;
	{ // callseq 0, 0
	.param .b64 param0;
	st.param.b64 	[param0], %rd7;
	.param .b64 param1;
	st.param.b64 	[param1], %rd9;
	.param .b32 param2;
	st.param.b32 	[param2], 55;
	.param .b64 param3;
	st.param.b64 	[param3], %rd11;
	.param .b64 param4;
	st.param.b64 	[param4], 1;
	call.uni 
	__assertfail, 
	(
	param0, 
	param1, 
	param2, 
	param3, 
	param4
	);
	} // callseq 0
$L__BB3_2:
	mov.u32 	%r22, %ctaid.x;
	mov.u32 	%r23, %ntid.x;
	mov.u32 	%r1, %tid.x;
	mad.lo.s32 	%r2, %r22, %r23, %r1;
	mov.u32 	%r24, %ctaid.y;
	mov.u32 	%r25, %ntid.y;
	mov.u32 	%r3, %tid.y;
	mad.lo.s32 	%r4, %r24, %r25, %r3;
	setp.lt.s32 	%p2, %r20, 32;
	mov.f32 	%f104, 0f00000000;
	@%p2 bra 	$L__BB3_5;
	shl.b32 	%r26, %r3, 7;
	mov.u32 	%r27, _ZZ22matmulKernel_blocktileILi32EEvPfS0_S0_iiiE6tile_a;
	add.s32 	%r5, %r27, %r26;
	shl.b32 	%r28, %r1, 2;
	add.s32 	%r6, %r5, %r28;
	mov.u32 	%r29, _ZZ22matmulKernel_blocktileILi32EEvPfS0_S0_iiiE6tile_b;
	add.s32 	%r8, %r29, %r28;
	add.s32 	%r7, %r8, %r26;
	shr.s32 	%r30, %r20, 31;
	shr.u32 	%r31, %r30, 27;
	add.s32 	%r32, %r20, %r31;
	shr.s32 	%r33, %r32, 5;
	neg.s32 	%r37, %r33;
	mad.lo.s32 	%r36, %r20, %r4, %r1;
	mad.lo.s32 	%r35, %r3, %r19, %r2;
	shl.b32 	%r12, %r19, 5;
	cvta.to.global.u64 	%rd1, %rd3;
	cvta.to.global.u64 	%rd2, %rd4;
	mov.f32 	%f104, 0f00000000;
$L__BB3_4:
	mul.wide.s32 	%rd12, %r36, 4;
	add.s64 	%rd13, %rd1, %rd12;
	ld.global.f32 	%f6, [%rd13];
	st.shared.f32 	[%r6], %f6;
	mul.wide.s32 	%rd14, %r35, 4;
	add.s64 	%rd15, %rd2, %rd14;
	ld.global.f32 	%f7, [%rd15];
	st.shared.f32 	[%r7], %f7;
	bar.sync 	0;
	ld.shared.f32 	%f8, [%r5];
	ld.shared.f32 	%f9, [%r8];
	fma.rn.f32 	%f10, %f8, %f9, %f104;
	ld.shared.f32 	%f11, [%r5+4];
	ld.shared.f32 	%f12, [%r8+128];
	fma.rn.f32 	%f13, %f11, %f12, %f10;
	ld.shared.f32 	%f14, [%r5+8];
	ld.shared.f32 	%f15, [%r8+256];
	fma.rn.f32 	%f16, %f14, %f15, %f13;
	ld.shared.f32 	%f17, [%r5+12];
	ld.shared.f32 	%f18, [%r8+384];
	fma.rn.f32 	%f19, %f17, %f18, %f16;
	ld.shared.f32 	%f20, [%r5+16];
	ld.shared.f32 	%f21, [%r8+512];
	fma.rn.f32 	%f22, %f20, %f21, %f19;
	ld.shared.f32 	%f23, [%r5+20];
	ld.shared.f32 	%f24, [%r8+640];
	fma.rn.f32 	%f25, %f23, %f24, %f22;
	ld.shared.f32 	%f26, [%r5+24];
	ld.shared.f32 	%f27, [%r8+768];
	fma.rn.f32 	%f28, %f26, %f27, %f25;
	ld.shared.f32 	%f29, [%r5+28];
	ld.shared.f32 	%f30, [%r8+896];
	fma.rn.f32 	%f31, %f29, %f30, %f28;
	ld.shared.f32 	%f32, [%r5+32];
	ld.shared.f32 	%f33, [%r8+1024];
	fma.rn.f32 	%f34, %f32, %f33, %f31;
	ld.shared.f32 	%f35, [%r5+36];
	ld.shared.f32 	%f36, [%r8+1152];
	fma.rn.f32 	%f37, %f35, %f36, %f34;
	ld.shared.f32 	%f38, [%r5+40];
	ld.shared.f32 	%f39, [%r8+1280];
	fma.rn.f32 	%f40, %f38, %f39, %f37;
	ld.shared.f32 	%f41, [%r5+44];
	ld.shared.f32 	%f42, [%r8+1408];
	fma.rn.f32 	%f43, %f41, %f42, %f40;
	ld.shared.f32 	%f44, [%r5+48];
	ld.shared.f32 	%f45, [%r8+1536];
	fma.rn.f32 	%f46, %f44, %f45, %f43;
	ld.shared.f32 	%f47, [%r5+52];
	ld.shared.f32 	%f48, [%r8+1664];
	fma.rn.f32 	%f49, %f47, %f48, %f46;
	ld.shared.f32 	%f50, [%r5+56];
	ld.shared.f32 	%f51, [%r8+1792];
	fma.rn.f32 	%f52, %f50, %f51, %f49;
	ld.shared.f32 	%f53, [%r5+60];
	ld.shared.f32 	%f54, [%r8+1920];
	fma.rn.f32 	%f55, %f53, %f54, %f52;
	ld.shared.f32 	%f56, [%r5+64];
	ld.shared.f32 	%f57, [%r8+2048];
	fma.rn.f32 	%f58, %f56, %f57, %f55;
	ld.shared.f32 	%f59, [%r5+68];
	ld.shared.f32 	%f60, [%r8+2176];
	fma.rn.f32 	%f61, %f59, %f60, %f58;
	ld.shared.f32 	%f62, [%r5+72];
	ld.shared.f32 	%f63, [%r8+2304];
	fma.rn.f32 	%f64, %f62, %f63, %f61;
	ld.shared.f32 	%f65, [%r5+76];
	ld.shared.f32 	%f66, [%r8+2432];
	fma.rn.f32 	%f67, %f65, %f66, %f64;
	ld.shared.f32 	%f68, [%r5+80];
	ld.shared.f32 	%f69, [%r8+2560];
	fma.rn.f32 	%f70, %f68, %f69, %f67;
	ld.shared.f32 	%f71, [%r5+84];
	ld.shared.f32 	%f72, [%r8+2688];
	fma.rn.f32 	%f73, %f71, %f72, %f70;
	ld.shared.f32 	%f74, [%r5+88];
	ld.shared.f32 	%f75, [%r8+2816];
	fma.rn.f32 	%f76, %f74, %f75, %f73;
	ld.shared.f32 	%f77, [%r5+92];
	ld.shared.f32 	%f78, [%r8+2944];
	fma.rn.f32 	%f79, %f77, %f78, %f76;
	ld.shared.f32 	%f80, [%r5+96];
	ld.shared.f32 	%f81, [%r8+3072];
	fma.rn.f32 	%f82, %f80, %f81, %f79;
	ld.shared.f32 	%f83, [%r5+100];
	ld.shared.f32 	%f84, [%r8+3200];
	fma.rn.f32 	%f85, %f83, %f84, %f82;
	ld.shared.f32 	%f86, [%r5+104];
	ld.shared.f32 	%f87, [%r8+3328];
	fma.rn.f32 	%f88, %f86, %f87, %f85;
	ld.shared.f32 	%f89, [%r5+108];
	ld.shared.f32 	%f90, [%r8+3456];
	fma.rn.f32 	%f91, %f89, %f90, %f88;
	ld.shared.f32 	%f92, [%r5+112];
	ld.shared.f32 	%f93, [%r8+3584];
	fma.rn.f32 	%f94, %f92, %f93, %f91;
	ld.shared.f32 	%f95, [%r5+116];
	ld.shared.f32 	%f96, [%r8+3712];
	fma.rn.f32 	%f97, %f95, %f96, %f94;
	ld.shared.f32 	%f98, [%r5+120];
	ld.shared.f32 	%f99, [%r8+3840];
	fma.rn.f32 	%f100, %f98, %f99, %f97;
	ld.shared.f32 	%f101, [%r5+124];
	ld.shared.f32 	%f102, [%r8+3968];
	fma.rn.f32 	%f104, %f101, %f102, %f100;
	bar.sync 	0;
	add.s32 	%r37, %r37, 1;
	setp.ne.s32 	%p3, %r37, 0;
	add.s32 	%r36, %r36, 32;
	add.s32 	%r35, %r35, %r12;
	@%p3 bra 	$L__BB3_4;
$L__BB3_5:
	cvta.to.global.u64 	%rd16, %rd5;
	mad.lo.s32 	%r34, %r19, %r4, %r2;
	mul.wide.s32 	%rd17, %r34, 4;
	add.s64 	%rd18, %rd16, %rd17;
	st.global.f32 	[%rd18], %f104;
	ret;

}
	// .globl	_Z33matmulKernel_blocktile_threadtileILi128ELi128ELi16ELi8ELi8EEvPfS0_S0_iii
.visible .entry _Z33matmulKernel_blocktile_threadtileILi128ELi128ELi16ELi8ELi8EEvPfS0_S0_iii(
	.param .u64 .ptr .align 1 _Z33matmulKernel_blocktile_threadtileILi128ELi128ELi16ELi8ELi8EEvPfS0_S0_iii_param_0,
	.param .u64 .ptr .align 1 _Z33matmulKernel_blocktile_threadtileILi128ELi128ELi16ELi8ELi8EEvPfS0_S0_iii_param_1,
	.param .u64 .ptr .align 1 _Z33matmulKernel_blocktile_threadtileILi128ELi128ELi16ELi8ELi8EEvPfS0_S0_iii_param_2,
	.param .u32 _Z33matmulKernel_blocktile_threadtileILi128ELi128ELi16ELi8ELi8EEvPfS0_S0_iii_param_3,
	.param .u32 _Z33matmulKernel_blocktile_threadtileILi128ELi128ELi16ELi8ELi8EEvPfS0_S0_iii_param_4,
	.param .u32 _Z33matmulKernel_blocktile_threadtileILi128ELi128ELi16ELi8ELi8EEvPfS0_S0_iii_param_5
)
{
	.reg .pred 	%p<20>;
	.reg .b32 	%r<276>;
	.reg .b32 	%f<481>;
	.reg .b64 	%rd<84>;
	// demoted variable
	.shared .align 4 .b8 _ZZ33matmulKernel_blocktile_threadtileILi128ELi128ELi16ELi8ELi8EEvPfS0_S0_iiiE6tile_a[8192];
	// demoted variable
	.shared .align 4 .b8 _ZZ33matmulKernel_blocktile_threadtileILi128ELi128ELi16ELi8ELi8EEvPfS0_S0_iiiE6tile_b[8192];
	ld.param.u32 	%r41, [_Z33matmulKernel_blocktile_threadtileILi128ELi128ELi16ELi8ELi8EEvPfS0_S0_iii_param_5];
	and.b32  	%r42, %r41, 15;
	setp.eq.s32 	%p1, %r42, 0;
	@%p1 bra 	$L__BB4_2;
	mov.u64 	%rd4, $str$4;
	cvta.global.u64 	%rd5, %rd4;
	mov.u64 	%rd6, $str$1;
	cvta.global.u64 	%rd7, %rd6;
	mov.u64 	%rd8, __unnamed_2;
	cvta.global.u64 	%rd9, %rd8;
	{ // callseq 1, 0
	.param .b64 param0;
	st.param.b64 	[param0], %rd5;
	.param .b64 param1;
	st.param.b64 	[param1], %rd7;
	.param .b32 param2;
	st.param.b32 	[param2], 116;
	.param .b64 param3;
	st.param.b64 	[param3], %rd9;
	.param .b64 param4;
	st.param.b64 	[param4], 1;
	call.uni 
	__assertfail, 
	(
	param0, 
	param1, 
	param2, 
	param3, 
	param4
	);
	} // callseq 1
$L__BB4_2:
	mov.u32 	%r43, %ntid.x;
	mov.u32 	%r44, %ntid.y;
	mul.lo.s32 	%r1, %r43, %r44;
	setp.eq.s32 	%p2, %r1, 256;
	@%p2 bra 	$L__BB4_4;
	mov.u64 	%rd10, $str$5;
	cvta.global.u64 	%rd11, %rd10;
	mov.u64 	%rd12, $str$1;
	cvta.global.u64 	%rd13, %rd12;
	mov.u64 	%rd14, __unnamed_2;
	cvta.global.u64 	%rd15, %rd14;
	{ // callseq 2, 0
	.param .b64 param0;
	st.param.b64 	[param0], %rd11;
	.param .b64 param1;
	st.param.b64 	[param1], %rd13;
	.param .b32 param2;
	st.param.b32 	[param2], 118;
	.param .b64 param3;
	st.param.b64 	[param3], %rd15;
	.param .b64 param4;
	st.param.b64 	[param4], 1;
	call.uni 
	__assertfail, 
	(
	param0, 
	param1, 
	param2, 
	param3, 
	param4
	);
	} // callseq 2
$L__BB4_4:
	ld.param.u32 	%r260, [_Z33matmulKernel_blocktile_threadtileILi128ELi128ELi16ELi8ELi8EEvPfS0_S0_iii_param_5];
	setp.lt.s32 	%p3, %r260, 16;
	mov.f32 	%f417, 0f00000000;
	mov.f32 	%f418, %f417;
	mov.f32 	%f419, %f417;
	mov.f32 	%f420, %f417;
	mov.f32 	%f421, %f417;
	mov.f32 	%f422, %f417;
	mov.f32 	%f423, %f417;
	mov.f32 	%f424, %f417;
	mov.f32 	%f425, %f417;
	mov.f32 	%f426, %f417;
	mov.f32 	%f427, %f417;
	mov.f32 	%f428, %f417;
	mov.f32 	%f429, %f417;
	mov.f32 	%f430, %f417;
	mov.f32 	%f431, %f417;
	mov.f32 	%f432, %f417;
	mov.f32 	%f433, %f417;
	mov.f32 	%f434, %f417;
	mov.f32 	%f435, %f417;
	mov.f32 	%f436, %f417;
	mov.f32 	%f437, %f417;
	mov.f32 	%f438, %f417;
	mov.f32 	%f439, %f417;
	mov.f32 	%f440, %f417;
	mov.f32 	%f441, %f417;
	mov.f32 	%f442, %f417;
	mov.f32 	%f443, %f417;
	mov.f32 	%f444, %f417;
	mov.f32 	%f445, %f417;
	mov.f32 	%f446, %f417;
	mov.f32 	%f447, %f417;
	mov.f32 	%f448, %f417;
	mov.f32 	%f449, %f417;
	mov.f32 	%f450, %f417;
	mov.f32 	%f451, %f417;
	mov.f32 	%f452, %f417;
	mov.f32 	%f453, %f417;
	mov.f32 	%f454, %f417;
	mov.f32 	%f455, %f417;
	mov.f32 	%f456, %f417;
	mov.f32 	%f457, %f417;
	mov.f32 	%f458, %f417;
	mov.f32 	%f459, %f417;
	mov.f32 	%f460, %f417;
	mov.f32 	%f461, %f417;
	mov.f32 	%f462, %f417;
	mov.f32 	%f463, %f417;
	mov.f32 	%f464, %f417;
	mov.f32 	%f465, %f417;
	mov.f32 	%f466, %f417;
	mov.f32 	%f467, %f417;
	mov.f32 	%f468, %f417;
	mov.f32 	%f469, %f417;
	mov.f32 	%f470, %f417;
	mov.f32 	%f471, %f417;
	mov.f32 	%f472, %f417;
	mov.f32 	%f473, %f417;
	mov.f32 	%f474, %f417;
	mov.f32 	%f475, %f417;
	mov.f32 	%f476, %f417;
	mov.f32 	%f477, %f417;
	mov.f32 	%f478, %f417;
	mov.f32 	%f479, %f417;
	mov.f32 	%f480, %f417;
	@%p3 bra 	$L__BB4_29;
	ld.param.u32 	%r261, [_Z33matmulKernel_blocktile_threadtileILi128ELi128ELi16ELi8ELi8EEvPfS0_S0_iii_param_5];
	rem.u32 	%r2, 2048, %r1;
	shr.s32 	%r46, %r261, 31;
	shr.u32 	%r47, %r46, 28;
	add.s32 	%r48, %r261, %r47;
	shr.s32 	%r3, %r48, 4;
	mov.b32 	%r266, 0;
	mov.f32 	%f417, 0f00000000;
	mov.u64 	%rd40, $str$2;
	mov.u64 	%rd42, $str$1;
	mov.u64 	%rd44, __unnamed_3;
	mov.u64 	%rd16, $str;
$L__BB4_6:
	setp.eq.s32 	%p4, %r2, 0;
	@%p4 bra 	$L__BB4_8;
	cvta.global.u64 	%rd17, %rd16;
	cvta.global.u64 	%rd19, %rd42;
	cvta.global.u64 	%rd21, %rd44;
	{ // callseq 3, 0
	.param .b64 param0;
	st.param.b64 	[param0], %rd17;
	.param .b64 param1;
	st.param.b64 	[param1], %rd19;
	.param .b32 param2;
	st.param.b32 	[param2], 87;
	.param .b64 param3;
	st.param.b64 	[param3], %rd21;
	.param .b64 param4;
	st.param.b64 	[param4], 1;
	call.uni 
	__assertfail, 
	(
	param0, 
	param1, 
	param2, 
	param3, 
	param4
	);
	} // callseq 3
$L__BB4_8:
	mov.u32 	%r49, %ntid.x;
	mov.u32 	%r50, %ntid.y;
	mul.lo.s32 	%r5, %r49, %r50;
	setp.gt.u32 	%p5, %r5, 2048;
	div.u32 	%r6, 2048, %r5;
	@%p5 bra 	$L__BB4_16;
	setp.gt.u32 	%p6, %r5, 512;
	max.u32 	%r7, %r6, 1;
	and.b32  	%r8, %r7, 3;
	mov.b32 	%r272, 0;
	@%p6 bra 	$L__BB4_12;
	mov.u32 	%r52, %ntid.x;
	mov.u32 	%r53, %tid.y;
	mov.u32 	%r54, %tid.x;
	mad.lo.s32 	%r267, %r53, %r52, %r54;
	mov.u32 	%r55, %ntid.y;
	shl.b32 	%r56, %r55, 1;
	add.s32 	%r57, %r53, %r56;
	mad.lo.s32 	%r269, %r52, %r57, %r54;
	mad.lo.s32 	%r58, %r55, 3, %r53;
	mad.lo.s32 	%r268, %r52, %r58, %r54;
	add.s32 	%r59, %r53, %r55;
	mad.lo.s32 	%r270, %r52, %r59, %r54;
	and.b32  	%r272, %r7, 4092;
	neg.s32 	%r271, %r272;
$L__BB4_11:
	ld.param.u32 	%r262, [_Z33matmulKernel_blocktile_threadtileILi128ELi128ELi16ELi8ELi8EEvPfS0_S0_iii_param_5];
	ld.param.u64 	%rd75, [_Z33matmulKernel_blocktile_threadtileILi128ELi128ELi16ELi8ELi8EEvPfS0_S0_iii_param_0];
	shr.u32 	%r60, %r267, 4;
	and.b32  	%r61, %r267, 15;
	mov.u32 	%r62, %ctaid.y;
	shl.b32 	%r63, %r62, 7;
	add.s32 	%r64, %r63, %r60;
	shl.b32 	%r65, %r266, 4;
	or.b32  	%r66, %r61, %r65;
	mad.lo.s32 	%r67, %r64, %r262, %r66;
	cvta.to.global.u64 	%rd22, %rd75;
	mul.wide.u32 	%rd23, %r67, 4;
	add.s64 	%rd24, %rd22, %rd23;
	ld.global.f32 	%f259, [%rd24];
	shl.b32 	%r68, %r267, 2;
	mov.u32 	%r69, _ZZ33matmulKernel_blocktile_threadtileILi128ELi128ELi16ELi8ELi8EEvPfS0_S0_iiiE6tile_a;
	add.s32 	%r70, %r69, %r68;
	st.shared.f32 	[%r70], %f259;
	shr.u32 	%r71, %r270, 4;
	and.b32  	%r72, %r270, 15;
	add.s32 	%r73, %r63, %r71;
	or.b32  	%r74, %r72, %r65;
	mad.lo.s32 	%r75, %r73, %r262, %r74;
	mul.wide.u32 	%rd25, %r75, 4;
	add.s64 	%rd26, %rd22, %rd25;
	ld.global.f32 	%f260, [%rd26];
	shl.b32 	%r76, %r270, 2;
	add.s32 	%r77, %r69, %r76;
	st.shared.f32 	[%r77], %f260;
	shr.u32 	%r78, %r269, 4;
	and.b32  	%r79, %r269, 15;
	add.s32 	%r80, %r63, %r78;
	or.b32  	%r81, %r79, %r65;
	mad.lo.s32 	%r82, %r80, %r262, %r81;
	mul.wide.u32 	%rd27, %r82, 4;
	add.s64 	%rd28, %rd22, %rd27;
	ld.global.f32 	%f261, [%rd28];
	shl.b32 	%r83, %r269, 2;
	add.s32 	%r84, %r69, %r83;
	st.shared.f32 	[%r84], %f261;
	shr.u32 	%r85, %r268, 4;
	and.b32  	%r86, %r268, 15;
	add.s32 	%r87, %r63, %r85;
	or.b32  	%r88, %r86, %r65;
	mad.lo.s32 	%r89, %r87, %r262, %r88;
	mul.wide.u32 	%rd29, %r89, 4;
	add.s64 	%rd30, %rd22, %rd29;
	ld.global.f32 	%f262, [%rd30];
	shl.b32 	%r90, %r268, 2;
	add.s32 	%r91, %r69, %r90;
	st.shared.f32 	[%r91], %f262;
	add.s32 	%r271, %r271, 4;
	mov.u32 	%r92, %ntid.x;
	mov.u32 	%r93, %ntid.y;
	mul.lo.s32 	%r94, %r92, %r93;
	shl.b32 	%r95, %r94, 2;
	add.s32 	%r270, %r270, %r95;
	add.s32 	%r269, %r269, %r95;
	add.s32 	%r268, %r268, %r95;
	add.s32 	%r267, %r267, %r95;
	setp.ne.s32 	%p7, %r271, 0;
	@%p7 bra 	$L__BB4_11;
$L__BB4_12:
	setp.eq.s32 	%p8, %r8, 0;
	@%p8 bra 	$L__BB4_16;
	ld.param.u32 	%r263, [_Z33matmulKernel_blocktile_threadtileILi128ELi128ELi16ELi8ELi8EEvPfS0_S0_iii_param_5];
	ld.param.u64 	%rd76, [_Z33matmulKernel_blocktile_threadtileILi128ELi128ELi16ELi8ELi8EEvPfS0_S0_iii_param_0];
	mov.u32 	%r96, %ntid.x;
	mov.u32 	%r97, %ntid.y;
	mul.lo.s32 	%r98, %r96, %r97;
	mov.u32 	%r99, %tid.y;
	mov.u32 	%r100, %tid.x;
	mad.lo.s32 	%r101, %r99, %r96, %r100;
	mad.lo.s32 	%r26, %r272, %r98, %r101;
	shr.u32 	%r102, %r26, 4;
	and.b32  	%r103, %r26, 15;
	mov.u32 	%r104, %ctaid.y;
	shl.b32 	%r105, %r104, 7;
	add.s32 	%r106, %r105, %r102;
	shl.b32 	%r107, %r266, 4;
	or.b32  	%r108, %r103, %r107;
	mad.lo.s32 	%r109, %r106, %r263, %r108;
	cvta.to.global.u64 	%rd31, %rd76;
	mul.wide.u32 	%rd32, %r109, 4;
	add.s64 	%rd33, %rd31, %rd32;
	ld.global.f32 	%f263, [%rd33];
	shl.b32 	%r110, %r26, 2;
	mov.u32 	%r111, _ZZ33matmulKernel_blocktile_threadtileILi128ELi128ELi16ELi8ELi8EEvPfS0_S0_iiiE6tile_a;
	add.s32 	%r112, %r111, %r110;
	st.shared.f32 	[%r112], %f263;
	setp.eq.s32 	%p9, %r8, 1;
	@%p9 bra 	$L__BB4_16;
	ld.param.u32 	%r264, [_Z33matmulKernel_blocktile_threadtileILi128ELi128ELi16ELi8ELi8EEvPfS0_S0_iii_param_5];
	ld.param.u64 	%rd77, [_Z33matmulKernel_blocktile_threadtileILi128ELi128ELi16ELi8ELi8EEvPfS0_S0_iii_param_0];
	mov.u32 	%r113, %ntid.x;
	mov.u32 	%r114, %ntid.y;
	mad.lo.s32 	%r27, %r113, %r114, %r26;
	shr.u32 	%r115, %r27, 4;
	and.b32  	%r116, %r27, 15;
	mov.u32 	%r117, %ctaid.y;
	shl.b32 	%r118, %r117, 7;
	add.s32 	%r119, %r118, %r115;
	shl.b32 	%r120, %r266, 4;
	or.b32  	%r121, %r116, %r120;
	mad.lo.s32 	%r122, %r119, %r264, %r121;
	cvta.to.global.u64 	%rd34, %rd77;
	mul.wide.u32 	%rd35, %r122, 4;
	add.s64 	%rd36, %rd34, %rd35;
	ld.global.f32 	%f264, [%rd36];
	shl.b32 	%r123, %r27, 2;
	mov.u32 	%r124, _ZZ33matmulKernel_blocktile_threadtileILi128ELi128ELi16ELi8ELi8EEvPfS0_S0_iiiE6tile_a;
	add.s32 	%r125, %r124, %r123;
	st.shared.f32 	[%r125], %f264;
	setp.eq.s32 	%p10, %r8, 2;
	@%p10 bra 	$L__BB4_16;
	ld.param.u32 	%r265, [_Z33matmulKernel_blocktile_threadtileILi128ELi128ELi16ELi8ELi8EEvPfS0_S0_iii_param_5];
	ld.param.u64 	%rd78, [_Z33matmulKernel_blocktile_threadtileILi128ELi128ELi16ELi8ELi8EEvPfS0_S0_iii_param_0];
	mov.u32 	%r126, %ntid.x;
	mov.u32 	%r127, %ntid.y;
	mad.lo.s32 	%r128, %r126, %r127, %r27;
	shr.u32 	%r129, %r128, 4;
	and.b32  	%r130, %r128, 15;
	mov.u32 	%r131, %ctaid.y;
	shl.b32 	%r132, %r131, 7;
	add.s32 	%r133, %r132, %r129;
	shl.b32 	%r134, %r266, 4;
	or.b32  	%r135, %r130, %r134;
	mad.lo.s32 	%r136, %r133, %r265, %r135;
	cvta.to.global.u64 	%rd37, %rd78;
	mul.wide.u32 	%rd38, %r136, 4;
	add.s64 	%rd39, %rd37, %rd38;
	ld.global.f32 	%f265, [%rd39];
	shl.b32 	%r137, %r128, 2;
	mov.u32 	%r138, _ZZ33matmulKernel_blocktile_threadtileILi128ELi128ELi16ELi8ELi8EEvPfS0_S0_iiiE6tile_a;
	add.s32 	%r139, %r138, %r137;
	st.shared.f32 	[%r139], %f265;
$L__BB4_16:
	@%p4 bra 	$L__BB4_18;
	cvta.global.u64 	%rd41, %rd40;
	cvta.global.u64 	%rd43, %rd42;
	cvta.global.u64 	%rd45, %rd44;
	{ // callseq 4, 0
	.param .b64 param0;
	st.param.b64 	[param0], %rd41;
	.param .b64 param1;
	st.param.b64 	[param1], %rd43;
	.param .b32 param2;
	st.param.b32 	[param2], 101;
	.param .b64 param3;
	st.param.b64 	[param3], %rd45;
	.param .b64 param4;
	st.param.b64 	[param4], 1;
	call.uni 
	__assertfail, 
	(
	param0, 
	param1, 
	param2, 
	param3, 
	param4
	);
	} // callseq 4
$L__BB4_18:
	mov.u32 	%r140, %ntid.x;
	mov.u32 	%r141, %ntid.y;
	mul.lo.s32 	%r28, %r140, %r141;
	setp.gt.u32 	%p12, %r28, 2048;
	@%p12 bra 	$L__BB4_26;
	setp.gt.u32 	%p13, %r28, 512;
	max.u32 	%r29, %r6, 1;
	and.b32  	%r30, %r29, 3;
	mov.b32 	%r274, 0;
	@%p13 bra 	$L__BB4_22;
	and.b32  	%r274, %r29, 4092;
	mov.b32 	%r273, 0;
$L__BB4_21:
	ld.param.u32 	%r255, [_Z33matmulKernel_blocktile_threadtileILi128ELi128ELi16ELi8ELi8EEvPfS0_S0_iii_param_4];
	ld.param.u64 	%rd79, [_Z33matmulKernel_blocktile_threadtileILi128ELi128ELi16ELi8ELi8EEvPfS0_S0_iii_param_1];
	mov.u32 	%r144, %ntid.x;
	mov.u32 	%r145, %ntid.y;
	mul.lo.s32 	%r146, %r144, %r145;
	mov.u32 	%r147, %tid.y;
	mov.u32 	%r148, %tid.x;
	mad.lo.s32 	%r149, %r147, %r144, %r148;
	mad.lo.s32 	%r150, %r273, %r146, %r149;
	shr.u32 	%r151, %r150, 7;
	and.b32  	%r152, %r150, 127;
	shl.b32 	%r153, %r266, 4;
	add.s32 	%r154, %r153, %r151;
	mov.u32 	%r155, %ctaid.x;
	shl.b32 	%r156, %r155, 7;
	or.b32  	%r157, %r152, %r156;
	mad.lo.s32 	%r158, %r154, %r255, %r157;
	cvta.to.global.u64 	%rd46, %rd79;
	mul.wide.s32 	%rd47, %r158, 4;
	add.s64 	%rd48, %rd46, %rd47;
	ld.global.f32 	%f266, [%rd48];
	shl.b32 	%r159, %r150, 2;
	mov.u32 	%r160, _ZZ33matmulKernel_blocktile_threadtileILi128ELi128ELi16ELi8ELi8EEvPfS0_S0_iiiE6tile_b;
	add.s32 	%r161, %r160, %r159;
	st.shared.f32 	[%r161], %f266;
	add.s32 	%r162, %r150, %r146;
	shr.u32 	%r163, %r162, 7;
	and.b32  	%r164, %r162, 127;
	add.s32 	%r165, %r153, %r163;
	or.b32  	%r166, %r164, %r156;
	mad.lo.s32 	%r167, %r165, %r255, %r166;
	mul.wide.s32 	%rd49, %r167, 4;
	add.s64 	%rd50, %rd46, %rd49;
	ld.global.f32 	%f267, [%rd50];
	shl.b32 	%r168, %r162, 2;
	add.s32 	%r169, %r160, %r168;
	st.shared.f32 	[%r169], %f267;
	add.s32 	%r170, %r162, %r146;
	shr.u32 	%r171, %r170, 7;
	and.b32  	%r172, %r170, 127;
	add.s32 	%r173, %r153, %r171;
	or.b32  	%r174, %r172, %r156;
	mad.lo.s32 	%r175, %r173, %r255, %r174;
	mul.wide.s32 	%rd51, %r175, 4;
	add.s64 	%rd52, %rd46, %rd51;
	ld.global.f32 	%f268, [%rd52];
	shl.b32 	%r176, %r170, 2;
	add.s32 	%r177, %r160, %r176;
	st.shared.f32 	[%r177], %f268;
	add.s32 	%r178, %r170, %r146;
	shr.u32 	%r179, %r178, 7;
	and.b32  	%r180, %r178, 127;
	add.s32 	%r181, %r153, %r179;
	or.b32  	%r182, %r180, %r156;
	mad.lo.s32 	%r183, %r181, %r255, %r182;
	mul.wide.s32 	%rd53, %r183, 4;
	add.s64 	%rd54, %rd46, %rd53;
	ld.global.f32 	%f269, [%rd54];
	shl.b32 	%r184, %r178, 2;
	add.s32 	%r185, %r160, %r184;
	st.shared.f32 	[%r185], %f269;
	add.s32 	%r273, %r273, 4;
	setp.ne.s32 	%p14, %r273, %r274;
	@%p14 bra 	$L__BB4_21;
$L__BB4_22:
	setp.eq.s32 	%p15, %r30, 0;
	@%p15 bra 	$L__BB4_26;
	ld.param.u32 	%r256, [_Z33matmulKernel_blocktile_threadtileILi128ELi128ELi16ELi8ELi8EEvPfS0_S0_iii_param_4];
	ld.param.u64 	%rd80, [_Z33matmulKernel_blocktile_threadtileILi128ELi128ELi16ELi8ELi8EEvPfS0_S0_iii_param_1];
	mov.u32 	%r186, %ntid.x;
	mov.u32 	%r187, %ntid.y;
	mul.lo.s32 	%r188, %r186, %r187;
	mov.u32 	%r189, %tid.y;
	mov.u32 	%r190, %tid.x;
	mad.lo.s32 	%r191, %r189, %r186, %r190;
	mad.lo.s32 	%r35, %r274, %r188, %r191;
	shr.u32 	%r192, %r35, 7;
	and.b32  	%r193, %r35, 127;
	shl.b32 	%r194, %r266, 4;
	add.s32 	%r195, %r194, %r192;
	mov.u32 	%r196, %ctaid.x;
	shl.b32 	%r197, %r196, 7;
	or.b32  	%r198, %r193, %r197;
	mad.lo.s32 	%r199, %r195, %r256, %r198;
	cvta.to.global.u64 	%rd55, %rd80;
	mul.wide.s32 	%rd56, %r199, 4;
	add.s64 	%rd57, %rd55, %rd56;
	ld.global.f32 	%f270, [%rd57];
	shl.b32 	%r200, %r35, 2;
	mov.u32 	%r201, _ZZ33matmulKernel_blocktile_threadtileILi128ELi128ELi16ELi8ELi8EEvPfS0_S0_iiiE6tile_b;
	add.s32 	%r202, %r201, %r200;
	st.shared.f32 	[%r202], %f270;
	setp.eq.s32 	%p16, %r30, 1;
	@%p16 bra 	$L__BB4_26;
	ld.param.u32 	%r257, [_Z33matmulKernel_blocktile_threadtileILi128ELi128ELi16ELi8ELi8EEvPfS0_S0_iii_param_4];
	ld.param.u64 	%rd81, [_Z33matmulKernel_blocktile_threadtileILi128ELi128ELi16ELi8ELi8EEvPfS0_S0_iii_param_1];
	mov.u32 	%r203, %ntid.x;
	mov.u32 	%r204, %ntid.y;
	mad.lo.s32 	%r36, %r203, %r204, %r35;
	shr.u32 	%r205, %r36, 7;
	and.b32  	%r206, %r36, 127;
	shl.b32 	%r207, %r266, 4;
	add.s32 	%r208, %r207, %r205;
	mov.u32 	%r209, %ctaid.x;
	shl.b32 	%r210, %r209, 7;
	or.b32  	%r211, %r206, %r210;
	mad.lo.s32 	%r212, %r208, %r257, %r211;
	cvta.to.global.u64 	%rd58, %rd81;
	mul.wide.s32 	%rd59, %r212, 4;
	add.s64 	%rd60, %rd58, %rd59;
	ld.global.f32 	%f271, [%rd60];
	shl.b32 	%r213, %r36, 2;
	mov.u32 	%r214, _ZZ33matmulKernel_blocktile_threadtileILi128ELi128ELi16ELi8ELi8EEvPfS0_S0_iiiE6tile_b;
	add.s32 	%r215, %r214, %r213;
	st.shared.f32 	[%r215], %f271;
	setp.eq.s32 	%p17, %r30, 2;
	@%p17 bra 	$L__BB4_26;
	ld.param.u32 	%r258, [_Z33matmulKernel_blocktile_threadtileILi128ELi128ELi16ELi8ELi8EEvPfS0_S0_iii_param_4];
	ld.param.u64 	%rd82, [_Z33matmulKernel_blocktile_threadtileILi128ELi128ELi16ELi8ELi8EEvPfS0_S0_iii_param_1];
	mov.u32 	%r216, %ntid.x;
	mov.u32 	%r217, %ntid.y;
	mad.lo.s32 	%r218, %r216, %r217, %r36;
	shr.u32 	%r219, %r218, 7;
	and.b32  	%r220, %r218, 127;
	shl.b32 	%r221, %r266, 4;
	add.s32 	%r222, %r221, %r219;
	mov.u32 	%r223, %ctaid.x;
	shl.b32 	%r224, %r223, 7;
	or.b32  	%r225, %r220, %r224;
	mad.lo.s32 	%r226, %r222, %r258, %r225;
	cvta.to.global.u64 	%rd61, %rd82;
	mul.wide.s32 	%rd62, %r226, 4;
	add.s64 	%rd63, %rd61, %rd62;
	ld.global.f32 	%f272, [%rd63];
	shl.b32 	%r227, %r218, 2;
	mov.u32 	%r228, _ZZ33matmulKernel_blocktile_threadtileILi128ELi128ELi16ELi8ELi8EEvPfS0_S0_iiiE6tile_b;
	add.s32 	%r229, %r228, %r227;
	st.shared.f32 	[%r229], %f272;
$L__BB4_26:
	bar.sync 	0;
	mov.b32 	%r275, 0;
$L__BB4_27:
	shl.b32 	%r231, %r275, 2;
	mov.u32 	%r232, _ZZ33matmulKernel_blocktile_threadtileILi128ELi128ELi16ELi8ELi8EEvPfS0_S0_iiiE6tile_a;
	add.s32 	%r233, %r232, %r231;
	mov.u32 	%r234, %tid.y;
	shl.b32 	%r235, %r234, 9;
	add.s32 	%r236, %r233, %r235;
	ld.shared.f32 	%f273, [%r236];
	ld.shared.f32 	%f274, [%r236+64];
	ld.shared.f32 	%f275, [%r236+128];
	ld.shared.f32 	%f276, [%r236+192];
	ld.shared.f32 	%f277, [%r236+256];
	ld.shared.f32 	%f278, [%r236+320];
	ld.shared.f32 	%f279, [%r236+384];
	ld.shared.f32 	%f280, [%r236+448];
	shl.b32 	%r237, %r275, 9;
	mov.u32 	%r238, _ZZ33matmulKernel_blocktile_threadtileILi128ELi128ELi16ELi8ELi8EEvPfS0_S0_iiiE6tile_b;
	add.s32 	%r239, %r238, %r237;
	mov.u32 	%r240, %tid.x;
	shl.b32 	%r241, %r240, 5;
	add.s32 	%r242, %r239, %r241;
	ld.shared.f32 	%f281, [%r242];
	ld.shared.f32 	%f282, [%r242+4];
	ld.shared.f32 	%f283, [%r242+8];
	ld.shared.f32 	%f284, [%r242+12];
	ld.shared.f32 	%f285, [%r242+16];
	ld.shared.f32 	%f286, [%r242+20];
	ld.shared.f32 	%f287, [%r242+24];
	ld.shared.f32 	%f288, [%r242+28];
	fma.rn.f32 	%f480, %f273, %f281, %f480;
	fma.rn.f32 	%f479, %f273, %f282, %f479;
	fma.rn.f32 	%f478, %f273, %f283, %f478;
	fma.rn.f32 	%f477, %f273, %f284, %f477;
	fma.rn.f32 	%f476, %f273, %f285, %f476;
	fma.rn.f32 	%f475, %f273, %f286, %f475;
	fma.rn.f32 	%f474, %f273, %f287, %f474;
	fma.rn.f32 	%f473, %f273, %f288, %f473;
	fma.rn.f32 	%f472, %f274, %f281, %f472;
	fma.rn.f32 	%f471, %f274, %f282, %f471;
	fma.rn.f32 	%f470, %f274, %f283, %f470;
	fma.rn.f32 	%f469, %f274, %f284, %f469;
	fma.rn.f32 	%f468, %f274, %f285, %f468;
	fma.rn.f32 	%f467, %f274, %f286, %f467;
	fma.rn.f32 	%f466, %f274, %f287, %f466;
	fma.rn.f32 	%f465, %f274, %f288, %f465;
	fma.rn.f32 	%f464, %f275, %f281, %f464;
	fma.rn.f32 	%f463, %f275, %f282, %f463;
	fma.rn.f32 	%f462, %f275, %f283, %f462;
	fma.rn.f32 	%f461, %f275, %f284, %f461;
	fma.rn.f32 	%f460, %f275, %f285, %f460;
	fma.rn.f32 	%f459, %f275, %f286, %f459;
	fma.rn.f32 	%f458, %f275, %f287, %f458;
	fma.rn.f32 	%f457, %f275, %f288, %f457;
	fma.rn.f32 	%f456, %f276, %f281, %f456;
	fma.rn.f32 	%f455, %f276, %f282, %f455;
	fma.rn.f32 	%f454, %f276, %f283, %f454;
	fma.rn.f32 	%f453, %f276, %f284, %f453;
	fma.rn.f32 	%f452, %f276, %f285, %f452;
	fma.rn.f32 	%f451, %f276, %f286, %f451;
	fma.rn.f32 	%f450, %f276, %f287, %f450;
	fma.rn.f32 	%f449, %f276, %f288, %f449;
	fma.rn.f32 	%f448, %f277, %f281, %f448;
	fma.rn.f32 	%f447, %f277, %f282, %f447;
	fma.rn.f32 	%f446, %f277, %f283, %f446;
	fma.rn.f32 	%f445, %f277, %f284, %f445;
	fma.rn.f32 	%f444, %f277, %f285, %f444;
	fma.rn.f32 	%f443, %f277, %f286, %f443;
	fma.rn.f32 	%f442, %f277, %f287, %f442;
	fma.rn.f32 	%f441, %f277, %f288, %f441;
	fma.rn.f32 	%f440, %f278, %f281, %f440;
	fma.rn.f32 	%f439, %f278, %f282, %f439;
	fma.rn.f32 	%f438, %f278, %f283, %f438;
	fma.rn.f32 	%f437, %f278, %f284, %f437;
	fma.rn.f32 	%f436, %f278, %f285, %f436;
	fma.rn.f32 	%f435, %f278, %f286, %f435;
	fma.rn.f32 	%f434, %f278, %f287, %f434;
	fma.rn.f32 	%f433, %f278, %f288, %f433;
	fma.rn.f32 	%f432, %f279, %f281, %f432;
	fma.rn.f32 	%f431, %f279, %f282, %f431;
	fma.rn.f32 	%f430, %f279, %f283, %f430;
	fma.rn.f32 	%f429, %f279, %f284, %f429;
	fma.rn.f32 	%f428, %f279, %f285, %f428;
	fma.rn.f32 	%f427, %f279, %f286, %f427;
	fma.rn.f32 	%f426, %f279, %f287, %f426;
	fma.rn.f32 	%f425, %f279, %f288, %f425;
	fma.rn.f32 	%f424, %f280, %f281, %f424;
	fma.rn.f32 	%f423, %f280, %f282, %f423;
	fma.rn.f32 	%f422, %f280, %f283, %f422;
	fma.rn.f32 	%f421, %f280, %f284, %f421;
	fma.rn.f32 	%f420, %f280, %f285, %f420;
	fma.rn.f32 	%f419, %f280, %f286, %f419;
	fma.rn.f32 	%f418, %f280, %f287, %f418;
	fma.rn.f32 	%f417, %f280, %f288, %f417;
	add.s32 	%r275, %r275, 1;
	setp.ne.s32 	%p18, %r275, 16;
	@%p18 bra 	$L__BB4_27;
	bar.sync 	0;
	add.s32 	%r266, %r266, 1;
	setp.eq.s32 	%p19, %r266, %r3;
	@%p19 bra 	$L__BB4_29;
	bra.uni 	$L__BB4_6;
$L__BB4_29:
	ld.param.u32 	%r259, [_Z33matmulKernel_blocktile_threadtileILi128ELi128ELi16ELi8ELi8EEvPfS0_S0_iii_param_4];
	ld.param.u64 	%rd83, [_Z33matmulKernel_blocktile_threadtileILi128ELi128ELi16ELi8ELi8EEvPfS0_S0_iii_param_2];
	cvta.to.global.u64 	%rd64, %rd83;
	mov.u32 	%r243, %ctaid.y;
	mov.u32 	%r244, %ntid.y;
	mov.u32 	%r245, %tid.y;
	mad.lo.s32 	%r246, %r243, %r244, %r245;
	mov.u32 	%r247, %ctaid.x;
	mov.u32 	%r248, %ntid.x;
	mov.u32 	%r249, %tid.x;
	mad.lo.s32 	%r250, %r247, %r248, %r249;
	shl.b32 	%r251, %r250, 3;
	mul.lo.s32 	%r252, %r246, %r259;
	shl.b32 	%r253, %r252, 3;
	add.s32 	%r254, %r253, %r251;
	mul.wide.s32 	%rd65, %r254, 4;
	add.s64 	%rd66, %rd64, %rd65;
	st.global.f32 	[%rd66], %f480;
	st.global.f32 	[%rd66+4], %f479;
	st.global.f32 	[%rd66+8], %f478;
	st.global.f32 	[%rd66+12], %f477;
	st.global.f32 	[%rd66+16], %f476;
	st.global.f32 	[%rd66+20], %f475;
	st.global.f32 	[%rd66+24], %f474;
	st.global.f32 	[%rd66+28], %f473;
	mul.wide.s32 	%rd67, %r259, 4;
	add.s64 	%rd68, %rd66, %rd67;
	st.global.f32 	[%rd68], %f472;
	st.global.f32 	[%rd68+4], %f471;
	st.global.f32 	[%rd68+8], %f470;
	st.global.f32 	[%rd68+12], %f469;
	st.global.f32 	[%rd68+16], %f468;
	st.global.f32 	[%rd68+20], %f467;
	st.global.f32 	[%rd68+24], %f466;
	st.global.f32 	[%rd68+28], %f465;
	add.s64 	%rd69, %rd68, %rd67;
	st.global.f32 	[%rd69], %f464;
	st.global.f32 	[%rd69+4], %f463;
	st.global.f32 	[%rd69+8], %f462;
	st.global.f32 	[%rd69+12], %f461;
	st.global.f32 	[%rd69+16], %f460;
	st.global.f32 	[%rd69+20], %f459;
	st.global.f32 	[%rd69+24], %f458;
	st.global.f32 	[%rd69+28], %f457;
	add.s64 	%rd70, %rd69, %rd67;
	st.global.f32 	[%rd70], %f456;
	st.global.f32 	[%rd70+4], %f455;
	st.global.f32 	[%rd70+8], %f454;
	st.global.f32 	[%rd70+12], %f453;
	st.global.f32 	[%rd70+16], %f452;
	st.global.f32 	[%rd70+20], %f451;
	st.global.f32 	[%rd70+24], %f450;
	st.global.f32 	[%rd70+28], %f449;
	add.s64 	%rd71, %rd70, %rd67;
	st.global.f32 	[%rd71], %f448;
	st.global.f32 	[%rd71+4], %f447;
	st.global.f32 	[%rd71+8], %f446;
	st.global.f32 	[%rd71+12], %f445;
	st.global.f32 	[%rd71+16], %f444;
	st.global.f32 	[%rd71+20], %f443;
	st.global.f32 	[%rd71+24], %f442;
	st.global.f32 	[%rd71+28], %f441;
	add.s64 	%rd72, %rd71, %rd67;
	st.global.f32 	[%rd72], %f440;
	st.global.f32 	[%rd72+4], %f439;
	st.global.f32 	[%rd72+8], %f438;
	st.global.f32 	[%rd72+12], %f437;
	st.global.f32 	[%rd72+16], %f436;
	st.global.f32 	[%rd72+20], %f435;
	st.global.f32 	[%rd72+24], %f434;
	st.global.f32 	[%rd72+28], %f433;
	add.s64 	%rd73, %rd72, %rd67;
	st.global.f32 	[%rd73], %f432;
	st.global.f32 	[%rd73+4], %f431;
	st.global.f32 	[%rd73+8], %f430;
	st.global.f32 	[%rd73+12], %f429;
	st.global.f32 	[%rd73+16], %f428;
	st.global.f32 	[%rd73+20], %f427;
	st.global.f32 	[%rd73+24], %f426;
	st.global.f32 	[%rd73+28], %f425;
	add.s64 	%rd74, %rd73, %rd67;
	st.global.f32 	[%rd74], %f424;
	st.global.f32 	[%rd74+4], %f423;
	st.global.f32 	[%rd74+8], %f422;
	st.global.f32 	[%rd74+12], %f421;
	st.global.f32 	[%rd74+16], %f420;
	st.global.f32 	[%rd74+20], %f419;
	st.global.f32 	[%rd74+24], %f418;
	st.global.f32 	[%rd74+28], %f417;
	ret;

}
	// .globl	_Z42matmulKernel_blocktile_threadtile_warptileILi128ELi128ELi16ELi32ELi32ELi8ELi4EEvPfS0_S0_iii
.visible .entry _Z42matmulKernel_blocktile_threadtile_warptileILi128ELi128ELi16ELi32ELi32ELi8ELi4EEvPfS0_S0_iii(
	.param .u64 .ptr .align 1 _Z42matmulKernel_blocktile_threadtile_warptileILi128ELi128ELi16ELi32ELi32ELi8ELi4EEvPfS0_S0_iii_param_0,
	.param .u64 .ptr .align 1 _Z42matmulKernel_blocktile_threadtile_warptileILi128ELi128ELi16ELi32ELi32ELi8ELi4EEvPfS0_S0_iii_param_1,
	.param .u64 .ptr .align 1 _Z42matmulKernel_blocktile_threadtile_warptileILi128ELi128ELi16ELi32ELi32ELi8ELi4EEvPfS0_S0_iii_param_2,
	.param .u32 _Z42matmulKernel_blocktile_threadtile_warptileILi128ELi128ELi16ELi32ELi32ELi8ELi4EEvPfS0_S0_iii_param_3,
	.param .u32 _Z42matmulKernel_blocktile_threadtile_warptileILi128ELi128ELi16ELi32ELi32ELi8ELi4EEvPfS0_S0_iii_param_4,
	.param .u32 _Z42matmulKernel_blocktile_threadtile_warptileILi128ELi128ELi16ELi32ELi32ELi8ELi4EEvPfS0_S0_iii_param_5
)
{
	.reg .pred 	%p<20>;
	.reg .b32 	%r<214>;
	.reg .b32 	%f<253>;
	.reg .b64 	%rd<70>;
	// demoted variable
	.shared .align 4 .b8 _ZZ42matmulKernel_blocktile_threadtile_warptileILi128ELi128ELi16ELi32ELi32ELi8ELi4EEvPfS0_S0_iiiE6tile_a[8704];
	// demoted variable
	.shared .align 4 .b8 _ZZ42matmulKernel_blocktile_threadtile_warptileILi128ELi128ELi16ELi32ELi32ELi8ELi4EEvPfS0_S0_iiiE6tile_b[8256];
	ld.param.u64 	%rd4, [_Z42matmulKernel_blocktile_threadtile_warptileILi128ELi128ELi16ELi32ELi32ELi8ELi4EEvPfS0_S0_iii_param_0];
	ld.param.u64 	%rd5, [_Z42matmulKernel_blocktile_threadtile_warptileILi128ELi128ELi16ELi32ELi32ELi8ELi4EEvPfS0_S0_iii_param_1];
	ld.param.u32 	%r46, [_Z42matmulKernel_blocktile_threadtile_warptileILi128ELi128ELi16ELi32ELi32ELi8ELi4EEvPfS0_S0_iii_param_4];
	ld.param.u32 	%r47, [_Z42matmulKernel_blocktile_threadtile_warptileILi128ELi128ELi16ELi32ELi32ELi8ELi4EEvPfS0_S0_iii_param_5];
	cvta.to.global.u64 	%rd1, %rd4;
	cvta.to.global.u64 	%rd2, %rd5;
	mov.u32 	%r1, %ntid.x;
	mov.u32 	%r2, %ntid.y;
	mul.lo.s32 	%r3, %r1, %r2;
	setp.eq.s32 	%p1, %r3, 512;
	@%p1 bra 	$L__BB5_2;
	mov.u64 	%rd6, $str$5;
	cvta.global.u64 	%rd7, %rd6;
	mov.u64 	%rd8, $str$1;
	cvta.global.u64 	%rd9, %rd8;
	mov.u64 	%rd10, __unnamed_4;
	cvta.global.u64 	%rd11, %rd10;
	{ // callseq 5, 0
	.param .b64 param0;
	st.param.b64 	[param0], %rd7;
	.param .b64 param1;
	st.param.b64 	[param1], %rd9;
	.param .b32 param2;
	st.param.b32 	[param2], 151;
	.param .b64 param3;
	st.param.b64 	[param3], %rd11;
	.param .b64 param4;
	st.param.b64 	[param4], 1;
	call.uni 
	__assertfail, 
	(
	param0, 
	param1, 
	param2, 
	param3, 
	param4
	);
	} // callseq 5
$L__BB5_2:
	and.b32  	%r48, %r47, 15;
	setp.eq.s32 	%p2, %r48, 0;
	@%p2 bra 	$L__BB5_4;
	mov.u64 	%rd12, $str$4;
	cvta.global.u64 	%rd13, %rd12;
	mov.u64 	%rd14, $str$1;
	cvta.global.u64 	%rd15, %rd14;
	mov.u64 	%rd16, __unnamed_4;
	cvta.global.u64 	%rd17, %rd16;
	{ // callseq 6, 0
	.param .b64 param0;
	st.param.b64 	[param0], %rd13;
	.param .b64 param1;
	st.param.b64 	[param1], %rd15;
	.param .b32 param2;
	st.param.b32 	[param2], 153;
	.param .b64 param3;
	st.param.b64 	[param3], %rd17;
	.param .b64 param4;
	st.param.b64 	[param4], 1;
	call.uni 
	__assertfail, 
	(
	param0, 
	param1, 
	param2, 
	param3, 
	param4
	);
	} // callseq 6
$L__BB5_4:
	mov.u32 	%r4, %tid.y;
	mov.u32 	%r5, %tid.x;
	mad.lo.s32 	%r6, %r4, %r1, %r5;
	mov.u32 	%r49, %ctaid.y;
	shl.b32 	%r7, %r49, 7;
	mov.u32 	%r50, %ctaid.x;
	shl.b32 	%r8, %r50, 7;
	shr.u32 	%r51, %r6, 2;
	and.b32  	%r9, %r51, 1048544;
	setp.lt.s32 	%p3, %r47, 16;
	mov.f32 	%f221, 0f00000000;
	mov.f32 	%f222, %f221;
	mov.f32 	%f223, %f221;
	mov.f32 	%f224, %f221;
	mov.f32 	%f225, %f221;
	mov.f32 	%f226, %f221;
	mov.f32 	%f227, %f221;
	mov.f32 	%f228, %f221;
	mov.f32 	%f229, %f221;
	mov.f32 	%f230, %f221;
	mov.f32 	%f231, %f221;
	mov.f32 	%f232, %f221;
	mov.f32 	%f233, %f221;
	mov.f32 	%f234, %f221;
	mov.f32 	%f235, %f221;
	mov.f32 	%f236, %f221;
	mov.f32 	%f237, %f221;
	mov.f32 	%f238, %f221;
	mov.f32 	%f239, %f221;
	mov.f32 	%f240, %f221;
	mov.f32 	%f241, %f221;
	mov.f32 	%f242, %f221;
	mov.f32 	%f243, %f221;
	mov.f32 	%f244, %f221;
	mov.f32 	%f245, %f221;
	mov.f32 	%f246, %f221;
	mov.f32 	%f247, %f221;
	mov.f32 	%f248, %f221;
	mov.f32 	%f249, %f221;
	mov.f32 	%f250, %f221;
	mov.f32 	%f251, %f221;
	mov.f32 	%f252, %f221;
	@%p3 bra 	$L__BB5_29;
	rem.u32 	%r10, 2048, %r3;
	add.s32 	%r53, %r4, %r2;
	mad.lo.s32 	%r11, %r1, %r53, %r5;
	shl.b32 	%r54, %r2, 1;
	add.s32 	%r55, %r4, %r54;
	mad.lo.s32 	%r12, %r1, %r55, %r5;
	mad.lo.s32 	%r56, %r2, 3, %r4;
	mad.lo.s32 	%r13, %r1, %r56, %r5;
	shr.s32 	%r57, %r47, 31;
	shr.u32 	%r58, %r57, 28;
	add.s32 	%r59, %r47, %r58;
	shr.s32 	%r14, %r59, 4;
	mov.b32 	%r204, 0;
	mov.f32 	%f221, 0f00000000;
	mov.u64 	%rd38, $str$2;
	mov.u64 	%rd40, $str$1;
	mov.u64 	%rd42, __unnamed_5;
	mov.u64 	%rd18, $str;
$L__BB5_6:
	setp.eq.s32 	%p4, %r10, 0;
	shl.b32 	%r16, %r204, 4;
	@%p4 bra 	$L__BB5_8;
	cvta.global.u64 	%rd19, %rd18;
	cvta.global.u64 	%rd21, %rd40;
	cvta.global.u64 	%rd23, %rd42;
	{ // callseq 7, 0
	.param .b64 param0;
	st.param.b64 	[param0], %rd19;
	.param .b64 param1;
	st.param.b64 	[param1], %rd21;
	.param .b32 param2;
	st.param.b32 	[param2], 87;
	.param .b64 param3;
	st.param.b64 	[param3], %rd23;
	.param .b64 param4;
	st.param.b64 	[param4], 1;
	call.uni 
	__assertfail, 
	(
	param0, 
	param1, 
	param2, 
	param3, 
	param4
	);
	} // callseq 7
$L__BB5_8:
	setp.gt.u32 	%p5, %r3, 2048;
	div.u32 	%r17, 2048, %r3;
	@%p5 bra 	$L__BB5_16;
	setp.gt.u32 	%p6, %r3, 512;
	max.u32 	%r18, %r17, 1;
	and.b32  	%r19, %r18, 3;
	mov.b32 	%r210, 0;
	@%p6 bra 	$L__BB5_12;
	and.b32  	%r210, %r18, 4092;
	neg.s32 	%r209, %r210;
	mov.u32 	%r205, %r6;
	mov.u32 	%r206, %r13;
	mov.u32 	%r207, %r12;
	mov.u32 	%r208, %r11;
$L__BB5_11:
	shr.u32 	%r61, %r205, 4;
	and.b32  	%r62, %r205, 15;
	add.s32 	%r63, %r7, %r61;
	add.s32 	%r64, %r62, %r16;
	mad.lo.s32 	%r65, %r63, %r47, %r64;
	mul.wide.u32 	%rd24, %r65, 4;
	add.s64 	%rd25, %rd1, %rd24;
	ld.global.f32 	%f131, [%rd25];
	shl.b32 	%r66, %r205, 2;
	mov.u32 	%r67, _ZZ42matmulKernel_blocktile_threadtile_warptileILi128ELi128ELi16ELi32ELi32ELi8ELi4EEvPfS0_S0_iiiE6tile_a;
	add.s32 	%r68, %r67, %r66;
	st.shared.f32 	[%r68], %f131;
	shr.u32 	%r69, %r208, 4;
	and.b32  	%r70, %r208, 15;
	add.s32 	%r71, %r7, %r69;
	add.s32 	%r72, %r70, %r16;
	mad.lo.s32 	%r73, %r71, %r47, %r72;
	mul.wide.u32 	%rd26, %r73, 4;
	add.s64 	%rd27, %rd1, %rd26;
	ld.global.f32 	%f132, [%rd27];
	shl.b32 	%r74, %r208, 2;
	add.s32 	%r75, %r67, %r74;
	st.shared.f32 	[%r75], %f132;
	shr.u32 	%r76, %r207, 4;
	and.b32  	%r77, %r207, 15;
	add.s32 	%r78, %r7, %r76;
	add.s32 	%r79, %r77, %r16;
	mad.lo.s32 	%r80, %r78, %r47, %r79;
	mul.wide.u32 	%rd28, %r80, 4;
	add.s64 	%rd29, %rd1, %rd28;
	ld.global.f32 	%f133, [%rd29];
	shl.b32 	%r81, %r207, 2;
	add.s32 	%r82, %r67, %r81;
	st.shared.f32 	[%r82], %f133;
	shr.u32 	%r83, %r206, 4;
	and.b32  	%r84, %r206, 15;
	add.s32 	%r85, %r7, %r83;
	add.s32 	%r86, %r84, %r16;
	mad.lo.s32 	%r87, %r85, %r47, %r86;
	mul.wide.u32 	%rd30, %r87, 4;
	add.s64 	%rd31, %rd1, %rd30;
	ld.global.f32 	%f134, [%rd31];
	shl.b32 	%r88, %r206, 2;
	add.s32 	%r89, %r67, %r88;
	st.shared.f32 	[%r89], %f134;
	add.s32 	%r209, %r209, 4;
	shl.b32 	%r90, %r3, 2;
	add.s32 	%r208, %r208, %r90;
	add.s32 	%r207, %r207, %r90;
	add.s32 	%r206, %r206, %r90;
	add.s32 	%r205, %r205, %r90;
	setp.ne.s32 	%p7, %r209, 0;
	@%p7 bra 	$L__BB5_11;
$L__BB5_12:
	setp.eq.s32 	%p8, %r19, 0;
	@%p8 bra 	$L__BB5_16;
	mad.lo.s32 	%r33, %r210, %r3, %r6;
	shr.u32 	%r91, %r33, 4;
	and.b32  	%r92, %r33, 15;
	add.s32 	%r93, %r7, %r91;
	add.s32 	%r94, %r92, %r16;
	mad.lo.s32 	%r95, %r93, %r47, %r94;
	mul.wide.u32 	%rd32, %r95, 4;
	add.s64 	%rd33, %rd1, %rd32;
	ld.global.f32 	%f135, [%rd33];
	shl.b32 	%r96, %r33, 2;
	mov.u32 	%r97, _ZZ42matmulKernel_blocktile_threadtile_warptileILi128ELi128ELi16ELi32ELi32ELi8ELi4EEvPfS0_S0_iiiE6tile_a;
	add.s32 	%r98, %r97, %r96;
	st.shared.f32 	[%r98], %f135;
	setp.eq.s32 	%p9, %r19, 1;
	@%p9 bra 	$L__BB5_16;
	add.s32 	%r34, %r33, %r3;
	shr.u32 	%r99, %r34, 4;
	and.b32  	%r100, %r34, 15;
	add.s32 	%r101, %r7, %r99;
	add.s32 	%r102, %r100, %r16;
	mad.lo.s32 	%r103, %r101, %r47, %r102;
	mul.wide.u32 	%rd34, %r103, 4;
	add.s64 	%rd35, %rd1, %rd34;
	ld.global.f32 	%f136, [%rd35];
	shl.b32 	%r104, %r34, 2;
	mov.u32 	%r105, _ZZ42matmulKernel_blocktile_threadtile_warptileILi128ELi128ELi16ELi32ELi32ELi8ELi4EEvPfS0_S0_iiiE6tile_a;
	add.s32 	%r106, %r105, %r104;
	st.shared.f32 	[%r106], %f136;
	setp.eq.s32 	%p10, %r19, 2;
	@%p10 bra 	$L__BB5_16;
	add.s32 	%r107, %r34, %r3;
	shr.u32 	%r108, %r107, 4;
	and.b32  	%r109, %r107, 15;
	add.s32 	%r110, %r7, %r108;
	add.s32 	%r111, %r109, %r16;
	mad.lo.s32 	%r112, %r110, %r47, %r111;
	mul.wide.u32 	%rd36, %r112, 4;
	add.s64 	%rd37, %rd1, %rd36;
	ld.global.f32 	%f137, [%rd37];
	shl.b32 	%r113, %r107, 2;
	mov.u32 	%r114, _ZZ42matmulKernel_blocktile_threadtile_warptileILi128ELi128ELi16ELi32ELi32ELi8ELi4EEvPfS0_S0_iiiE6tile_a;
	add.s32 	%r115, %r114, %r113;
	st.shared.f32 	[%r115], %f137;
$L__BB5_16:
	@%p4 bra 	$L__BB5_18;
	cvta.global.u64 	%rd39, %rd38;
	cvta.global.u64 	%rd41, %rd40;
	cvta.global.u64 	%rd43, %rd42;
	{ // callseq 8, 0
	.param .b64 param0;
	st.param.b64 	[param0], %rd39;
	.param .b64 param1;
	st.param.b64 	[param1], %rd41;
	.param .b32 param2;
	st.param.b32 	[param2], 101;
	.param .b64 param3;
	st.param.b64 	[param3], %rd43;
	.param .b64 param4;
	st.param.b64 	[param4], 1;
	call.uni 
	__assertfail, 
	(
	param0, 
	param1, 
	param2, 
	param3, 
	param4
	);
	} // callseq 8
$L__BB5_18:
	@%p5 bra 	$L__BB5_26;
	setp.gt.u32 	%p13, %r3, 512;
	max.u32 	%r35, %r17, 1;
	and.b32  	%r36, %r35, 3;
	mov.b32 	%r212, 0;
	@%p13 bra 	$L__BB5_22;
	and.b32  	%r212, %r35, 4092;
	mov.b32 	%r211, 0;
$L__BB5_21:
	mad.lo.s32 	%r118, %r211, %r3, %r6;
	shr.u32 	%r119, %r118, 7;
	and.b32  	%r120, %r118, 127;
	add.s32 	%r121, %r16, %r119;
	add.s32 	%r122, %r120, %r8;
	mad.lo.s32 	%r123, %r121, %r46, %r122;
	mul.wide.s32 	%rd44, %r123, 4;
	add.s64 	%rd45, %rd2, %rd44;
	ld.global.f32 	%f138, [%rd45];
	shl.b32 	%r124, %r118, 2;
	mov.u32 	%r125, _ZZ42matmulKernel_blocktile_threadtile_warptileILi128ELi128ELi16ELi32ELi32ELi8ELi4EEvPfS0_S0_iiiE6tile_b;
	add.s32 	%r126, %r125, %r124;
	st.shared.f32 	[%r126], %f138;
	add.s32 	%r127, %r118, %r3;
	shr.u32 	%r128, %r127, 7;
	and.b32  	%r129, %r127, 127;
	add.s32 	%r130, %r16, %r128;
	add.s32 	%r131, %r129, %r8;
	mad.lo.s32 	%r132, %r130, %r46, %r131;
	mul.wide.s32 	%rd46, %r132, 4;
	add.s64 	%rd47, %rd2, %rd46;
	ld.global.f32 	%f139, [%rd47];
	shl.b32 	%r133, %r127, 2;
	add.s32 	%r134, %r125, %r133;
	st.shared.f32 	[%r134], %f139;
	add.s32 	%r135, %r127, %r3;
	shr.u32 	%r136, %r135, 7;
	and.b32  	%r137, %r135, 127;
	add.s32 	%r138, %r16, %r136;
	add.s32 	%r139, %r137, %r8;
	mad.lo.s32 	%r140, %r138, %r46, %r139;
	mul.wide.s32 	%rd48, %r140, 4;
	add.s64 	%rd49, %rd2, %rd48;
	ld.global.f32 	%f140, [%rd49];
	shl.b32 	%r141, %r135, 2;
	add.s32 	%r142, %r125, %r141;
	st.shared.f32 	[%r142], %f140;
	add.s32 	%r143, %r135, %r3;
	shr.u32 	%r144, %r143, 7;
	and.b32  	%r145, %r143, 127;
	add.s32 	%r146, %r16, %r144;
	add.s32 	%r147, %r145, %r8;
	mad.lo.s32 	%r148, %r146, %r46, %r147;
	mul.wide.s32 	%rd50, %r148, 4;
	add.s64 	%rd51, %rd2, %rd50;
	ld.global.f32 	%f141, [%rd51];
	shl.b32 	%r149, %r143, 2;
	add.s32 	%r150, %r125, %r149;
	st.shared.f32 	[%r150], %f141;
	add.s32 	%r211, %r211, 4;
	setp.ne.s32 	%p14, %r211, %r212;
	@%p14 bra 	$L__BB5_21;
$L__BB5_22:
	setp.eq.s32 	%p15, %r36, 0;
	@%p15 bra 	$L__BB5_26;
	mad.lo.s32 	%r41, %r212, %r3, %r6;
	shr.u32 	%r151, %r41, 7;
	and.b32  	%r152, %r41, 127;
	add.s32 	%r153, %r16, %r151;
	add.s32 	%r154, %r152, %r8;
	mad.lo.s32 	%r155, %r153, %r46, %r154;
	mul.wide.s32 	%rd52, %r155, 4;
	add.s64 	%rd53, %rd2, %rd52;
	ld.global.f32 	%f142, [%rd53];
	shl.b32 	%r156, %r41, 2;
	mov.u32 	%r157, _ZZ42matmulKernel_blocktile_threadtile_warptileILi128ELi128ELi16ELi32ELi32ELi8ELi4EEvPfS0_S0_iiiE6tile_b;
	add.s32 	%r158, %r157, %r156;
	st.shared.f32 	[%r158], %f142;
	setp.eq.s32 	%p16, %r36, 1;
	@%p16 bra 	$L__BB5_26;
	add.s32 	%r42, %r41, %r3;
	shr.u32 	%r159, %r42, 7;
	and.b32  	%r160, %r42, 127;
	add.s32 	%r161, %r16, %r159;
	add.s32 	%r162, %r160, %r8;
	mad.lo.s32 	%r163, %r161, %r46, %r162;
	mul.wide.s32 	%rd54, %r163, 4;
	add.s64 	%rd55, %rd2, %rd54;
	ld.global.f32 	%f143, [%rd55];
	shl.b32 	%r164, %r42, 2;
	mov.u32 	%r165, _ZZ42matmulKernel_blocktile_threadtile_warptileILi128ELi128ELi16ELi32ELi32ELi8ELi4EEvPfS0_S0_iiiE6tile_b;
	add.s32 	%r166, %r165, %r164;
	st.shared.f32 	[%r166], %f143;
	setp.eq.s32 	%p17, %r36, 2;
	@%p17 bra 	$L__BB5_26;
	add.s32 	%r167, %r42, %r3;
	shr.u32 	%r168, %r167, 7;
	and.b32  	%r169, %r167, 127;
	add.s32 	%r170, %r16, %r168;
	add.s32 	%r171, %r169, %r8;
	mad.lo.s32 	%r172, %r170, %r46, %r171;
	mul.wide.s32 	%rd56, %r172, 4;
	add.s64 	%rd57, %rd2, %rd56;
	ld.global.f32 	%f144, [%rd57];
	shl.b32 	%r173, %r167, 2;
	add.s32 	%r175, %r165, %r173;
	st.shared.f32 	[%r175], %f144;
$L__BB5_26:
	bar.sync 	0;
	mov.b32 	%r213, 0;
$L__BB5_27:
	shl.b32 	%r177, %r213, 2;
	mov.u32 	%r178, _ZZ42matmulKernel_blocktile_threadtile_warptileILi128ELi128ELi16ELi32ELi32ELi8ELi4EEvPfS0_S0_iiiE6tile_a;
	add.s32 	%r179, %r178, %r177;
	and.b32  	%r180, %r6, 24;
	add.s32 	%r181, %r9, %r180;
	mad.lo.s32 	%r182, %r181, 68, %r179;
	ld.shared.f32 	%f145, [%r182];
	ld.shared.f32 	%f146, [%r182+68];
	ld.shared.f32 	%f147, [%r182+136];
	ld.shared.f32 	%f148, [%r182+204];
	ld.shared.f32 	%f149, [%r182+272];
	ld.shared.f32 	%f150, [%r182+340];
	ld.shared.f32 	%f151, [%r182+408];
	ld.shared.f32 	%f152, [%r182+476];
	mov.u32 	%r183, _ZZ42matmulKernel_blocktile_threadtile_warptileILi128ELi128ELi16ELi32ELi32ELi8ELi4EEvPfS0_S0_iiiE6tile_b;
	mad.lo.s32 	%r184, %r213, 516, %r183;
	and.b32  	%r185, %r6, 96;
	shl.b32 	%r186, %r6, 2;
	and.b32  	%r187, %r186, 28;
	or.b32  	%r188, %r187, %r185;
	shl.b32 	%r189, %r188, 2;
	add.s32 	%r190, %r184, %r189;
	ld.shared.f32 	%f153, [%r190];
	ld.shared.f32 	%f154, [%r190+4];
	ld.shared.f32 	%f155, [%r190+8];
	ld.shared.f32 	%f156, [%r190+12];
	fma.rn.f32 	%f252, %f145, %f153, %f252;
	fma.rn.f32 	%f251, %f145, %f154, %f251;
	fma.rn.f32 	%f250, %f145, %f155, %f250;
	fma.rn.f32 	%f249, %f145, %f156, %f249;
	fma.rn.f32 	%f248, %f146, %f153, %f248;
	fma.rn.f32 	%f247, %f146, %f154, %f247;
	fma.rn.f32 	%f246, %f146, %f155, %f246;
	fma.rn.f32 	%f245, %f146, %f156, %f245;
	fma.rn.f32 	%f244, %f147, %f153, %f244;
	fma.rn.f32 	%f243, %f147, %f154, %f243;
	fma.rn.f32 	%f242, %f147, %f155, %f242;
	fma.rn.f32 	%f241, %f147, %f156, %f241;
	fma.rn.f32 	%f240, %f148, %f153, %f240;
	fma.rn.f32 	%f239, %f148, %f154, %f239;
	fma.rn.f32 	%f238, %f148, %f155, %f238;
	fma.rn.f32 	%f237, %f148, %f156, %f237;
	fma.rn.f32 	%f236, %f149, %f153, %f236;
	fma.rn.f32 	%f235, %f149, %f154, %f235;
	fma.rn.f32 	%f234, %f149, %f155, %f234;
	fma.rn.f32 	%f233, %f149, %f156, %f233;
	fma.rn.f32 	%f232, %f150, %f153, %f232;
	fma.rn.f32 	%f231, %f150, %f154, %f231;
	fma.rn.f32 	%f230, %f150, %f155, %f230;
	fma.rn.f32 	%f229, %f150, %f156, %f229;
	fma.rn.f32 	%f228, %f151, %f153, %f228;
	fma.rn.f32 	%f227, %f151, %f154, %f227;
	fma.rn.f32 	%f226, %f151, %f155, %f226;
	fma.rn.f32 	%f225, %f151, %f156, %f225;
	fma.rn.f32 	%f224, %f152, %f153, %f224;
	fma.rn.f32 	%f223, %f152, %f154, %f223;
	fma.rn.f32 	%f222, %f152, %f155, %f222;
	fma.rn.f32 	%f221, %f152, %f156, %f221;
	add.s32 	%r213, %r213, 1;
	setp.ne.s32 	%p18, %r213, 16;
	@%p18 bra 	$L__BB5_27;
	bar.sync 	0;
	add.s32 	%r204, %r204, 1;
	setp.eq.s32 	%p19, %r204, %r14;
	@%p19 bra 	$L__BB5_29;
	bra.uni 	$L__BB5_6;
$L__BB5_29:
	ld.param.u64 	%rd69, [_Z42matmulKernel_blocktile_threadtile_warptileILi128ELi128ELi16ELi32ELi32ELi8ELi4EEvPfS0_S0_iii_param_2];
	cvta.to.global.u64 	%rd58, %rd69;
	mov.u32 	%r191, %tid.y;
	mov.u32 	%r192, %ntid.x;
	mov.u32 	%r193, %tid.x;
	mad.lo.s32 	%r194, %r191, %r192, %r193;
	and.b32  	%r195, %r194, 24;
	add.s32 	%r196, %r195, %r7;
	add.s32 	%r197, %r196, %r9;
	and.b32  	%r198, %r194, 96;
	add.s32 	%r199, %r198, %r8;
	shl.b32 	%r200, %r194, 2;
	and.b32  	%r201, %r200, 28;
	add.s32 	%r202, %r199, %r201;
	mad.lo.s32 	%r203, %r197, %r46, %r202;
	mul.wide.s32 	%rd59, %r203, 4;
	add.s64 	%rd60, %rd58, %rd59;
	st.global.f32 	[%rd60], %f252;
	st.global.f32 	[%rd60+4], %f251;
	st.global.f32 	[%rd60+8], %f250;
	st.global.f32 	[%rd60+12], %f249;
	mul.wide.s32 	%rd61, %r46, 4;
	add.s64 	%rd62, %rd60, %rd61;
	st.global.f32 	[%rd62], %f248;
	st.global.f32 	[%rd62+4], %f247;
	st.global.f32 	[%rd62+8], %f246;
	st.global.f32 	[%rd62+12], %f245;
	add.s64 	%rd63, %rd62, %rd61;
	st.global.f32 	[%rd63], %f244;
	st.global.f32 	[%rd63+4], %f243;
	st.global.f32 	[%rd63+8], %f242;
	st.global.f32 	[%rd63+12], %f241;
	add.s64 	%rd64, %rd63, %rd61;
	st.global.f32 	[%rd64], %f240;
	st.global.f32 	[%rd64+4], %f239;
	st.global.f32 	[%rd64+8], %f238;
	st.global.f32 	[%rd64+12], %f237;
	add.s64 	%rd65, %rd64, %rd61;
	st.global.f32 	[%rd65], %f236;
	st.global.f32 	[%rd65+4], %f235;
	st.global.f32 	[%rd65+8], %f234;
	st.global.f32 	[%rd65+12], %f233;
	add.s64 	%rd66, %rd65, %rd61;
	st.global.f32 	[%rd66], %f232;
	st.global.f32 	[%rd66+4], %f231;
	st.global.f32 	[%rd66+8], %f230;
	st.global.f32 	[%rd66+12], %f229;
	add.s64 	%rd67, %rd66, %rd61;
	st.global.f32 	[%rd67], %f228;
	st.global.f32 	[%rd67+4], %f227;
	st.global.f32 	[%rd67+8], %f226;
	st.global.f32 	[%rd67+12], %f225;
	add.s64 	%rd68, %rd67, %rd61;
	st.global.f32 	[%rd68], %f224;
	st.global.f32 	[%rd68+4], %f223;
	st.global.f32 	[%rd68+8], %f222;
	st.global.f32 	[%rd68+12], %f221;
	ret;

}


// ===== COMPILED SASS (sm_100) =====

	.target	sm_100

	.elftype	@"ET_EXEC"


//--------------------- .note.nv.tkinfo           --------------------------
	.section	.note.nv.tkinfo,"",@"SHT_NOTE"
	.sectionflags	@"SHF_NOTE_NV_TKINFO"
	.tkinfo
        /*0018*/ 	.word	0x00000002
        /*0030*/ 	.string	""
        /*0030*/ 	.string	"ptxas"
        /*0030*/ 	.string	"Cuda compilation tools, release 13.0, V13.0.88"
        /*0030*/ 	.string	"Build cuda_13.0.r13.0/compiler.36424714_0"
        /*0030*/ 	.string	"-arch sm_100 -m 64 "



//--------------------- .note.nv.cuinfo           --------------------------
	.section	.note.nv.cuinfo,"",@"SHT_NOTE"
	.sectionflags	@"SHF_NOTE_NV_CUINFO"
        /*0018*/ 	.short	0x0002
        /*001a*/ 	.short	0x0064
        /*001c*/ 	.short	0x0082
	.zero		2


//--------------------- .nv.info                  --------------------------
	.section	.nv.info,"",@"SHT_CUDA_INFO"
	.align	4


	//----- nvinfo : EIATTR_REGCOUNT
	.align		4
        /*0000*/ 	.byte	0x04, 0x2f
        /*0002*/ 	.short	(.L_12 - .L_11)
	.align		4
.L_11:
        /*0004*/ 	.word	index@(_Z12matmulKernelPfS_S_iii)
        /*0008*/ 	.word	0x00000020


	//----- nvinfo : EIATTR_FRAME_SIZE
	.align		4
.L_12:
        /*000c*/ 	.byte	0x04, 0x11
        /*000e*/ 	.short	(.L_14 - .L_13)
	.align		4
.L_13:
        /*0010*/ 	.word	index@(_Z12matmulKernelPfS_S_iii)
        /*0014*/ 	.word	0x00000000


	//----- nvinfo : EIATTR_REGCOUNT
	.align		4
.L_14:
        /*0018*/ 	.byte	0x04, 0x2f
        /*001a*/ 	.short	(.L_16 - .L_15)
	.align		4
.L_15:
        /*001c*/ 	.word	index@(_Z17matmulKernel_coalPfS_S_iii)
        /*0020*/ 	.word	0x00000020


	//----- nvinfo : EIATTR_FRAME_SIZE
	.align		4
.L_16:
        /*0024*/ 	.byte	0x04, 0x11
        /*0026*/ 	.short	(.L_18 - .L_17)
	.align		4
.L_17:
        /*0028*/ 	.word	index@(_Z17matmulKernel_coalPfS_S_iii)
        /*002c*/ 	.word	0x00000000


	//----- nvinfo : EIATTR_REGCOUNT
	.align		4
.L_18:
        /*0030*/ 	.byte	0x04, 0x2f
        /*0032*/ 	.short	(.L_20 - .L_19)
	.align		4
.L_19:
        /*0034*/ 	.word	index@(_Z20matmulKernel_coal_v2ILi32ELi32EEvPfS0_S0_iii)
        /*0038*/ 	.word	0x00000020


	//----- nvinfo : EIATTR_FRAME_SIZE
	.align		4
.L_20:
        /*003c*/ 	.byte	0x04, 0x11
        /*003e*/ 	.short	(.L_22 - .L_21)
	.align		4
.L_21:
        /*0040*/ 	.word	index@(_Z20matmulKernel_coal_v2ILi32ELi32EEvPfS0_S0_iii)
        /*0044*/ 	.word	0x00000000


	//----- nvinfo : EIATTR_REGCOUNT
	.align		4
.L_22:
        /*0048*/ 	.byte	0x04, 0x2f
        /*004a*/ 	.short	(.L_24 - .L_23)
	.align		4
.L_23:
        /*004c*/ 	.word	index@(_Z22matmulKernel_blocktileILi32EEvPfS0_S0_iii)
        /*0050*/ 	.word	0x0000001e


	//----- nvinfo : EIATTR_FRAME_SIZE
	.align		4
.L_24:
        /*0054*/ 	.byte	0x04, 0x11
        /*0056*/ 	.short	(.L_26 - .L_25)
	.align		4
.L_25:
        /*0058*/ 	.word	index@(_Z22matmulKernel_blocktileILi32EEvPfS0_S0_iii)
        /*005c*/ 	.word	0x00000000


	//----- nvinfo : EIATTR_REGCOUNT
	.align		4
.L_26:
        /*0060*/ 	.byte	0x04, 0x2f
        /*0062*/ 	.short	(.L_28 - .L_27)
	.align		4
.L_27:
        /*0064*/ 	.word	index@(_Z33matmulKernel_blocktile_threadtileILi128ELi128ELi16ELi8ELi8EEvPfS0_S0_iii)
        /*0068*/ 	.word	0x00000060


	//----- nvinfo : EIATTR_FRAME_SIZE
	.align		4
.L_28:
        /*006c*/ 	.byte	0x04, 0x11
        /*006e*/ 	.short	(.L_30 - .L_29)
	.align		4
.L_29:
        /*0070*/ 	.word	index@(_Z33matmulKernel_blocktile_threadtileILi128ELi128ELi16ELi8ELi8EEvPfS0_S0_iii)
        /*0074*/ 	.word	0x00000000


	//----- nvinfo : EIATTR_REGCOUNT
	.align		4
.L_30:
        /*0078*/ 	.byte	0x04, 0x2f
        /*007a*/ 	.short	(.L_32 - .L_31)
	.align		4
.L_31:
        /*007c*/ 	.word	index@(_Z42matmulKernel_blocktile_threadtile_warptileILi128ELi128ELi16ELi32ELi32ELi8ELi4EEvPfS0_S0_iii)
        /*0080*/ 	.word	0x00000040


	//----- nvinfo : EIATTR_FRAME_SIZE
	.align		4
.L_32:
        /*0084*/ 	.byte	0x04, 0x11
        /*0086*/ 	.short	(.L_34 - .L_33)
	.align		4
.L_33:
        /*0088*/ 	.word	index@(_Z42matmulKernel_blocktile_threadtile_warptileILi128ELi128ELi16ELi32ELi32ELi8ELi4EEvPfS0_S0_iii)
        /*008c*/ 	.word	0x00000000


	//----- nvinfo : EIATTR_MIN_STACK_SIZE
	.align		4
.L_34:
        /*0090*/ 	.byte	0x04, 0x12
        /*0092*/ 	.short	(.L_36 - .L_35)
	.align		4
.L_35:
        /*0094*/ 	.word	index@(_Z42matmulKernel_blocktile_threadtile_warptileILi128ELi128ELi16ELi32ELi32ELi8ELi4EEvPfS0_S0_iii)
        /*0098*/ 	.word	0x00000000


	//----- nvinfo : EIATTR_MIN_STACK_SIZE
	.align		4
.L_36:
        /*009c*/ 	.byte	0x04, 0x12
        /*009e*/ 	.short	(.L_38 - .L_37)
	.align		4
.L_37:
        /*00a0*/ 	.word	index@(_Z33matmulKernel_blocktile_threadtileILi128ELi128ELi16ELi8ELi8EEvPfS0_S0_iii)
        /*00a4*/ 	.word	0x00000000


	//----- nvinfo : EIATTR_MIN_STACK_SIZE
	.align		4
.L_38:
        /*00a8*/ 	.byte	0x04, 0x12
        /*00aa*/ 	.short	(.L_40 - .L_39)
	.align		4
.L_39:
        /*00ac*/ 	.word	index@(_Z22matmulKernel_blocktileILi32EEvPfS0_S0_iii)
        /*00b0*/ 	.word	0x00000000


	//----- nvinfo : EIATTR_MIN_STACK_SIZE
	.align		4
.L_40:
        /*00b4*/ 	.byte	0x04, 0x12
        /*00b6*/ 	.short	(.L_42 - .L_41)
	.align		4
.L_41:
        /*00b8*/ 	.word	index@(_Z20matmulKernel_coal_v2ILi32ELi32EEvPfS0_S0_iii)
        /*00bc*/ 	.word	0x00000000


	//----- nvinfo : EIATTR_MIN_STACK_SIZE
	.align		4
.L_42:
        /*00c0*/ 	.byte	0x04, 0x12
        /*00c2*/ 	.short	(.L_44 - .L_43)
	.align		4
.L_43:
        /*00c4*/ 	.word	index@(_Z17matmulKernel_coalPfS_S_iii)
        /*00c8*/ 	.word	0x00000000


	//----- nvinfo : EIATTR_MIN_STACK_SIZE
	.align		4
.L_44:
        /*00cc*/ 	.byte	0x04, 0x12
        /*00ce*/ 	.short	(.L_46 - .L_45)
	.align		4
.L_45:
        /*00d0*/ 	.word	index@(_Z12matmulKernelPfS_S_iii)
        /*00d4*/ 	.word	0x00000000
.L_46:


//--------------------- .nv.compat                --------------------------
	.section	.nv.compat,"",@"SHT_CUDA_COMPAT_INFO"
	.align	4
        /*0000*/ 	.byte	0x02, 0x09, 0x00, 0x00, 0x02, 0x02, 0x01, 0x00, 0x02, 0x05, 0x05, 0x00, 0x03, 0x07, 0x01, 0x01
        /*0010*/ 	.byte	0x02, 0x03, 0x00, 0x00, 0x02, 0x06, 0x01, 0x00, 0x04, 0x0b, 0x08, 0x00, 0x09, 0x00, 0x00, 0x00
        /*0020*/ 	.byte	0x00, 0x00, 0x00, 0x00


//--------------------- .nv.info._Z42matmulKernel_blocktile_threadtile_warptileILi128ELi128ELi16ELi32ELi32ELi8ELi4EEvPfS0_S0_iii --------------------------
	.section	.nv.info._Z42matmulKernel_blocktile_threadtile_warptileILi128ELi128ELi16ELi32ELi32ELi8ELi4EEvPfS0_S0_iii,"",@"SHT_CUDA_INFO"
	.sectionflags	@""
	.align	4


	//----- nvinfo : EIATTR_CUDA_API_VERSION
	.align		4
        /*0000*/ 	.byte	0x04, 0x37
        /*0002*/ 	.short	(.L_48 - .L_47)
.L_47:
        /*0004*/ 	.word	0x00000082


	//----- nvinfo : EIATTR_KPARAM_INFO
	.align		4
.L_48:
        /*0008*/ 	.byte	0x04, 0x17
        /*000a*/ 	.short	(.L_50 - .L_49)
.L_49:
        /*000c*/ 	.word	0x00000000
        /*0010*/ 	.short	0x0005
        /*0012*/ 	.short	0x0020
        /*0014*/ 	.byte	0x00, 0xf0, 0x11, 0x00


	//----- nvinfo : EIATTR_KPARAM_INFO
	.align		4
.L_50:
        /*0018*/ 	.byte	0x04, 0x17
        /*001a*/ 	.short	(.L_52 - .L_51)
.L_51:
        /*001c*/ 	.word	0x00000000
        /*0020*/ 	.short	0x0004
        /*0022*/ 	.short	0x001c
        /*0024*/ 	.byte	0x00, 0xf0, 0x11, 0x00


	//----- nvinfo : EIATTR_KPARAM_INFO
	.align		4
.L_52:
        /*0028*/ 	.byte	0x04, 0x17
        /*002a*/ 	.short	(.L_54 - .L_53)
.L_53:
        /*002c*/ 	.word	0x00000000
        /*0030*/ 	.short	0x0003
        /*0032*/ 	.short	0x0018
        /*0034*/ 	.byte	0x00, 0xf0, 0x11, 0x00


	//----- nvinfo : EIATTR_KPARAM_INFO
	.align		4
.L_54:
        /*0038*/ 	.byte	0x04, 0x17
        /*003a*/ 	.short	(.L_56 - .L_55)
.L_55:
        /*003c*/ 	.word	0x00000000
        /*0040*/ 	.short	0x0002
        /*0042*/ 	.short	0x0010
        /*0044*/ 	.byte	0x00, 0xf5, 0x21, 0x00


	//----- nvinfo : EIATTR_KPARAM_INFO
	.align		4
.L_56:
        /*0048*/ 	.byte	0x04, 0x17
        /*004a*/ 	.short	(.L_58 - .L_57)
.L_57:
        /*004c*/ 	.word	0x00000000
        /*0050*/ 	.short	0x0001
        /*0052*/ 	.short	0x0008
        /*0054*/ 	.byte	0x00, 0xf5, 0x21, 0x00


	//----- nvinfo : EIATTR_KPARAM_INFO
	.align		4
.L_58:
        /*0058*/ 	.byte	0x04, 0x17
        /*005a*/ 	.short	(.L_60 - .L_59)
.L_59:
        /*005c*/ 	.word	0x00000000
        /*0060*/ 	.short	0x0000
        /*0062*/ 	.short	0x0000
        /*0064*/ 	.byte	0x00, 0xf5, 0x21, 0x00


	//----- nvinfo : EIATTR_SPARSE_MMA_MASK
	.align		4
.L_60:
        /*0068*/ 	.byte	0x03, 0x50
        /*006a*/ 	.short	0x0000


	//----- nvinfo : EIATTR_MAXREG_COUNT
	.align		4
        /*006c*/ 	.byte	0x03, 0x1b
        /*006e*/ 	.short	0x00ff


	//----- nvinfo : EIATTR_NUM_BARRIERS
	.align		4
        /*0070*/ 	.byte	0x02, 0x4c
        /*0072*/ 	.byte	0x01
	.zero		1


	//----- nvinfo : EIATTR_EXTERNS
	.align		4
        /*0074*/ 	.byte	0x04, 0x0f
        /*0076*/ 	.short	(.L_62 - .L_61)


	//   ....[0]....
	.align		4
.L_61:
        /*0078*/ 	.word	index@(__assertfail)


	//----- nvinfo : EIATTR_MERCURY_ISA_VERSION
	.align		4
.L_62:
        /*007c*/ 	.byte	0x03, 0x5f
        /*007e*/ 	.short	0x0101


	//----- nvinfo : EIATTR_VRC_CTA_INIT_COUNT
	.align		4
        /*0080*/ 	.byte	0x02, 0x4a
	.zero		1
	.zero		1


	//----- nvinfo : EIATTR_SYSCALL_OFFSETS
	.align		4
        /*0084*/ 	.byte	0x04, 0x46
        /*0086*/ 	.short	(.L_64 - .L_63)


	//   ....[0]....
.L_63:
        /*0088*/ 	.word	0x00000150


	//   ....[1]....
        /*008c*/ 	.word	0x00000280


	//   ....[2]....
        /*0090*/ 	.word	0x00000700


	//   ....[3]....
        /*0094*/ 	.word	0x00000ff0


	//----- nvinfo : EIATTR_EXIT_INSTR_OFFSETS
	.align		4
.L_64:
        /*0098*/ 	.byte	0x04, 0x1c
        /*009a*/ 	.short	(.L_66 - .L_65)


	//   ....[0]....
.L_65:
        /*009c*/ 	.word	0x00001e90


	//----- nvinfo : EIATTR_CRS_STACK_SIZE
	.align		4
.L_66:
        /*00a0*/ 	.byte	0x04, 0x1e
        /*00a2*/ 	.short	(.L_68 - .L_67)
.L_67:
        /*00a4*/ 	.word	0x00000000


	//----- nvinfo : EIATTR_CBANK_PARAM_SIZE
	.align		4
.L_68:
        /*00a8*/ 	.byte	0x03, 0x19
        /*00aa*/ 	.short	0x0024


	//----- nvinfo : EIATTR_PARAM_CBANK
	.align		4
        /*00ac*/ 	.byte	0x04, 0x0a
        /*00ae*/ 	.short	(.L_70 - .L_69)
	.align		4
.L_69:
        /*00b0*/ 	.word	index@(.nv.constant0._Z42matmulKernel_blocktile_threadtile_warptileILi128ELi128ELi16ELi32ELi32ELi8ELi4EEvPfS0_S0_iii)
        /*00b4*/ 	.short	0x0380
        /*00b6*/ 	.short	0x0024


	//----- nvinfo : EIATTR_SW_WAR
	.align		4
.L_70:
        /*00b8*/ 	.byte	0x04, 0x36
        /*00ba*/ 	.short	(.L_72 - .L_71)
.L_71:
        /*00bc*/ 	.word	0x00000008
.L_72:


//--------------------- .nv.info._Z33matmulKernel_blocktile_threadtileILi128ELi128ELi16ELi8ELi8EEvPfS0_S0_iii --------------------------
	.section	.nv.info._Z33matmulKernel_blocktile_threadtileILi128ELi128ELi16ELi8ELi8EEvPfS0_S0_iii,"",@"SHT_CUDA_INFO"
	.sectionflags	@""
	.align	4


	//----- nvinfo : EIATTR_CUDA_API_VERSION
	.align		4
        /*0000*/ 	.byte	0x04, 0x37
        /*0002*/ 	.short	(.L_74 - .L_73)
.L_73:
        /*0004*/ 	.word	0x00000082


	//----- nvinfo : EIATTR_KPARAM_INFO
	.align		4
.L_74:
        /*0008*/ 	.byte	0x04, 0x17
        /*000a*/ 	.short	(.L_76 - .L_75)
.L_75:
        /*000c*/ 	.word	0x00000000
        /*0010*/ 	.short	0x0005
        /*0012*/ 	.short	0x0020
        /*0014*/ 	.byte	0x00, 0xf0, 0x11, 0x00


	//----- nvinfo : EIATTR_KPARAM_INFO
	.align		4
.L_76:
        /*0018*/ 	.byte	0x04, 0x17
        /*001a*/ 	.short	(.L_78 - .L_77)
.L_77:
        /*001c*/ 	.word	0x00000000
        /*0020*/ 	.short	0x0004
        /*0022*/ 	.short	0x001c
        /*0024*/ 	.byte	0x00, 0xf0, 0x11, 0x00


	//----- nvinfo : EIATTR_KPARAM_INFO
	.align		4
.L_78:
        /*0028*/ 	.byte	0x04, 0x17
        /*002a*/ 	.short	(.L_80 - .L_79)
.L_79:
        /*002c*/ 	.word	0x00000000
        /*0030*/ 	.short	0x0003
        /*0032*/ 	.short	0x0018
        /*0034*/ 	.byte	0x00, 0xf0, 0x11, 0x00


	//----- nvinfo : EIATTR_KPARAM_INFO
	.align		4
.L_80:
        /*0038*/ 	.byte	0x04, 0x17
        /*003a*/ 	.short	(.L_82 - .L_81)
.L_81:
        /*003c*/ 	.word	0x00000000
        /*0040*/ 	.short	0x0002
        /*0042*/ 	.short	0x0010
        /*0044*/ 	.byte	0x00, 0xf5, 0x21, 0x00


	//----- nvinfo : EIATTR_KPARAM_INFO
	.align		4
.L_82:
        /*0048*/ 	.byte	0x04, 0x17
        /*004a*/ 	.short	(.L_84 - .L_83)
.L_83:
        /*004c*/ 	.word	0x00000000
        /*0050*/ 	.short	0x0001
        /*0052*/ 	.short	0x0008
        /*0054*/ 	.byte	0x00, 0xf5, 0x21, 0x00


	//----- nvinfo : EIATTR_KPARAM_INFO
	.align		4
.L_84:
        /*0058*/ 	.byte	0x04, 0x17
        /*005a*/ 	.short	(.L_86 - .L_85)
.L_85:
        /*005c*/ 	.word	0x00000000
        /*0060*/ 	.short	0x0000
        /*0062*/ 	.short	0x0000
        /*0064*/ 	.byte	0x00, 0xf5, 0x21, 0x00


	//----- nvinfo : EIATTR_SPARSE_MMA_MASK
	.align		4
.L_86:
        /*0068*/ 	.byte	0x03, 0x50
        /*006a*/ 	.short	0x0000


	//----- nvinfo : EIATTR_MAXREG_COUNT
	.align		4
        /*006c*/ 	.byte	0x03, 0x1b
        /*006e*/ 	.short	0x00ff


	//----- nvinfo : EIATTR_NUM_BARRIERS
	.align		4
        /*0070*/ 	.byte	0x02, 0x4c
        /*0072*/ 	.byte	0x01
	.zero		1


	//----- nvinfo : EIATTR_EXTERNS
	.align		4
        /*0074*/ 	.byte	0x04, 0x0f
        /*0076*/ 	.short	(.L_88 - .L_87)


	//   ....[0]....
	.align		4
.L_87:
        /*0078*/ 	.word	index@(__assertfail)


	//----- nvinfo : EIATTR_MERCURY_ISA_VERSION
	.align		4
.L_88:
        /*007c*/ 	.byte	0x03, 0x5f
        /*007e*/ 	.short	0x0101


	//----- nvinfo : EIATTR_VRC_CTA_INIT_COUNT
	.align		4
        /*0080*/ 	.byte	0x02, 0x4a
	.zero		1
	.zero		1


	//----- nvinfo : EIATTR_SYSCALL_OFFSETS
	.align		4
        /*0084*/ 	.byte	0x04, 0x46
        /*0086*/ 	.short	(.L_90 - .L_89)


	//   ....[0]....
.L_89:
        /*0088*/ 	.word	0x00000130


	//   ....[1]....
        /*008c*/ 	.word	0x00000280


	//   ....[2]....
        /*0090*/ 	.word	0x00000710


	//   ....[3]....
        /*0094*/ 	.word	0x000011c0


	//----- nvinfo : EIATTR_EXIT_INSTR_OFFSETS
	.align		4
.L_90:
        /*0098*/ 	.byte	0x04, 0x1c
        /*009a*/ 	.short	(.L_92 - .L_91)


	//   ....[0]....
.L_91:
        /*009c*/ 	.word	0x00002580


	//----- nvinfo : EIATTR_CRS_STACK_SIZE
	.align		4
.L_92:
        /*00a0*/ 	.byte	0x04, 0x1e
        /*00a2*/ 	.short	(.L_94 - .L_93)
.L_93:
        /*00a4*/ 	.word	0x00000000


	//----- nvinfo : EIATTR_CBANK_PARAM_SIZE
	.align		4
.L_94:
        /*00a8*/ 	.byte	0x03, 0x19
        /*00aa*/ 	.short	0x0024


	//----- nvinfo : EIATTR_PARAM_CBANK
	.align		4
        /*00ac*/ 	.byte	0x04, 0x0a
        /*00ae*/ 	.short	(.L_96 - .L_95)
	.align		4
.L_95:
        /*00b0*/ 	.word	index@(.nv.constant0._Z33matmulKernel_blocktile_threadtileILi128ELi128ELi16ELi8ELi8EEvPfS0_S0_iii)
        /*00b4*/ 	.short	0x0380
        /*00b6*/ 	.short	0x0024


	//----- nvinfo : EIATTR_SW_WAR
	.align		4
.L_96:
        /*00b8*/ 	.byte	0x04, 0x36
        /*00ba*/ 	.short	(.L_98 - .L_97)
.L_97:
        /*00bc*/ 	.word	0x00000008
.L_98:


//--------------------- .nv.info._Z22matmulKernel_blocktileILi32EEvPfS0_S0_iii --------------------------
	.section	.nv.info._Z22matmulKernel_blocktileILi32EEvPfS0_S0_iii,"",@"SHT_CUDA_INFO"
	.sectionflags	@""
	.align	4


	//----- nvinfo : EIATTR_CUDA_API_VERSION
	.align		4
        /*0000*/ 	.byte	0x04, 0x37
        /*0002*/ 	.short	(.L_100 - .L_99)
.L_99:
        /*0004*/ 	.word	0x00000082


	//----- nvinfo : EIATTR_KPARAM_INFO
	.align		4
.L_100:
        /*0008*/ 	.byte	0x04, 0x17
        /*000a*/ 	.short	(.L_102 - .L_101)
.L_101:
        /*000c*/ 	.word	0x00000000
        /*0010*/ 	.short	0x0005
        /*0012*/ 	.short	0x0020
        /*0014*/ 	.byte	0x00, 0xf0, 0x11, 0x00


	//----- nvinfo : EIATTR_KPARAM_INFO
	.align		4
.L_102:
        /*0018*/ 	.byte	0x04, 0x17
        /*001a*/ 	.short	(.L_104 - .L_103)
.L_103:
        /*001c*/ 	.word	0x00000000
        /*0020*/ 	.short	0x0004
        /*0022*/ 	.short	0x001c
        /*0024*/ 	.byte	0x00, 0xf0, 0x11, 0x00


	//----- nvinfo : EIATTR_KPARAM_INFO
	.align		4
.L_104:
        /*0028*/ 	.byte	0x04, 0x17
        /*002a*/ 	.short	(.L_106 - .L_105)
.L_105:
        /*002c*/ 	.word	0x00000000
        /*0030*/ 	.short	0x0003
        /*0032*/ 	.short	0x0018
        /*0034*/ 	.byte	0x00, 0xf0, 0x11, 0x00


	//----- nvinfo : EIATTR_KPARAM_INFO
	.align		4
.L_106:
        /*0038*/ 	.byte	0x04, 0x17
        /*003a*/ 	.short	(.L_108 - .L_107)
.L_107:
        /*003c*/ 	.word	0x00000000
        /*0040*/ 	.short	0x0002
        /*0042*/ 	.short	0x0010
        /*0044*/ 	.byte	0x00, 0xf5, 0x21, 0x00


	//----- nvinfo : EIATTR_KPARAM_INFO
	.align		4
.L_108:
        /*0048*/ 	.byte	0x04, 0x17
        /*004a*/ 	.short	(.L_110 - .L_109)
.L_109:
        /*004c*/ 	.word	0x00000000
        /*0050*/ 	.short	0x0001
        /*0052*/ 	.short	0x0008
        /*0054*/ 	.byte	0x00, 0xf5, 0x21, 0x00


	//----- nvinfo : EIATTR_KPARAM_INFO
	.align		4
.L_110:
        /*0058*/ 	.byte	0x04, 0x17
        /*005a*/ 	.short	(.L_112 - .L_111)
.L_111:
        /*005c*/ 	.word	0x00000000
        /*0060*/ 	.short	0x0000
        /*0062*/ 	.short	0x0000
        /*0064*/ 	.byte	0x00, 0xf5, 0x21, 0x00


	//----- nvinfo : EIATTR_SPARSE_MMA_MASK
	.align		4
.L_112:
        /*0068*/ 	.byte	0x03, 0x50
        /*006a*/ 	.short	0x0000


	//----- nvinfo : EIATTR_MAXREG_COUNT
	.align		4
        /*006c*/ 	.byte	0x03, 0x1b
        /*006e*/ 	.short	0x00ff


	//----- nvinfo : EIATTR_NUM_BARRIERS
	.align		4
        /*0070*/ 	.byte	0x02, 0x4c
        /*0072*/ 	.byte	0x01
	.zero		1


	//----- nvinfo : EIATTR_EXTERNS
	.align		4
        /*0074*/ 	.byte	0x04, 0x0f
        /*0076*/ 	.short	(.L_114 - .L_113)


	//   ....[0]....
	.align		4
.L_113:
        /*0078*/ 	.word	index@(__assertfail)


	//----- nvinfo : EIATTR_MERCURY_ISA_VERSION
	.align		4
.L_114:
        /*007c*/ 	.byte	0x03, 0x5f
        /*007e*/ 	.short	0x0101


	//----- nvinfo : EIATTR_VRC_CTA_INIT_COUNT
	.align		4
        /*0080*/ 	.byte	0x02, 0x4a
	.zero		1
	.zero		1


	//----- nvinfo : EIATTR_SYSCALL_OFFSETS
	.align		4
        /*0084*/ 	.byte	0x04, 0x46
        /*0086*/ 	.short	(.L_116 - .L_115)


	//   ....[0]....
.L_115:
        /*0088*/ 	.word	0x00000140


	//----- nvinfo : EIATTR_EXIT_INSTR_OFFSETS
	.align		4
.L_116:
        /*008c*/ 	.byte	0x04, 0x1c
        /*008e*/ 	.short	(.L_118 - .L_117)


	//   ....[0]....
.L_117:
        /*0090*/ 	.word	0x00000900


	//----- nvinfo : EIATTR_CBANK_PARAM_SIZE
	.align		4
.L_118:
        /*0094*/ 	.byte	0x03, 0x19
        /*0096*/ 	.short	0x0024


	//----- nvinfo : EIATTR_PARAM_CBANK
	.align		4
        /*0098*/ 	.byte	0x04, 0x0a
        /*009a*/ 	.short	(.L_120 - .L_119)
	.align		4
.L_119:
        /*009c*/ 	.word	index@(.nv.constant0._Z22matmulKernel_blocktileILi32EEvPfS0_S0_iii)
        /*00a0*/ 	.short	0x0380
        /*00a2*/ 	.short	0x0024


	//----- nvinfo : EIATTR_SW_WAR
	.align		4
.L_120:
        /*00a4*/ 	.byte	0x04, 0x36
        /*00a6*/ 	.short	(.L_122 - .L_121)
.L_121:
        /*00a8*/ 	.word	0x00000008
.L_122:


//--------------------- .nv.info._Z20matmulKernel_coal_v2ILi32ELi32EEvPfS0_S0_iii --------------------------
	.section	.nv.info._Z20matmulKernel_coal_v2ILi32ELi32EEvPfS0_S0_iii,"",@"SHT_CUDA_INFO"
	.sectionflags	@""
	.align	4


	//----- nvinfo : EIATTR_CUDA_API_VERSION
	.align		4
        /*0000*/ 	.byte	0x04, 0x37
        /*0002*/ 	.short	(.L_124 - .L_123)
.L_123:
        /*0004*/ 	.word	0x00000082


	//----- nvinfo : EIATTR_KPARAM_INFO
	.align		4
.L_124:
        /*0008*/ 	.byte	0x04, 0x17
        /*000a*/ 	.short	(.L_126 - .L_125)
.L_125:
        /*000c*/ 	.word	0x00000000
        /*0010*/ 	.short	0x0005
        /*0012*/ 	.short	0x0020
        /*0014*/ 	.byte	0x00, 0xf0, 0x11, 0x00


	//----- nvinfo : EIATTR_KPARAM_INFO
	.align		4
.L_126:
        /*0018*/ 	.byte	0x04, 0x17
        /*001a*/ 	.short	(.L_128 - .L_127)
.L_127:
        /*001c*/ 	.word	0x00000000
        /*0020*/ 	.short	0x0004
        /*0022*/ 	.short	0x001c
        /*0024*/ 	.byte	0x00, 0xf0, 0x11, 0x00


	//----- nvinfo : EIATTR_KPARAM_INFO
	.align		4
.L_128:
        /*0028*/ 	.byte	0x04, 0x17
        /*002a*/ 	.short	(.L_130 - .L_129)
.L_129:
        /*002c*/ 	.word	0x00000000
        /*0030*/ 	.short	0x0003
        /*0032*/ 	.short	0x0018
        /*0034*/ 	.byte	0x00, 0xf0, 0x11, 0x00


	//----- nvinfo : EIATTR_KPARAM_INFO
	.align		4
.L_130:
        /*0038*/ 	.byte	0x04, 0x17
        /*003a*/ 	.short	(.L_132 - .L_131)
.L_131:
        /*003c*/ 	.word	0x00000000
        /*0040*/ 	.short	0x0002
        /*0042*/ 	.short	0x0010
        /*0044*/ 	.byte	0x00, 0xf5, 0x21, 0x00


	//----- nvinfo : EIATTR_KPARAM_INFO
	.align		4
.L_132:
        /*0048*/ 	.byte	0x04, 0x17
        /*004a*/ 	.short	(.L_134 - .L_133)
.L_133:
        /*004c*/ 	.word	0x00000000
        /*0050*/ 	.short	0x0001
        /*0052*/ 	.short	0x0008
        /*0054*/ 	.byte	0x00, 0xf5, 0x21, 0x00


	//----- nvinfo : EIATTR_KPARAM_INFO
	.align		4
.L_134:
        /*0058*/ 	.byte	0x04, 0x17
        /*005a*/ 	.short	(.L_136 - .L_135)
.L_135:
        /*005c*/ 	.word	0x00000000
        /*0060*/ 	.short	0x0000
        /*0062*/ 	.short	0x0000
        /*0064*/ 	.byte	0x00, 0xf5, 0x21, 0x00


	//----- nvinfo : EIATTR_SPARSE_MMA_MASK
	.align		4
.L_136:
        /*0068*/ 	.byte	0x03, 0x50
        /*006a*/ 	.short	0x0000


	//----- nvinfo : EIATTR_MAXREG_COUNT
	.align		4
        /*006c*/ 	.byte	0x03, 0x1b
        /*006e*/ 	.short	0x00ff


	//----- nvinfo : EIATTR_MERCURY_ISA_VERSION
	.align		4
        /*0070*/ 	.byte	0x03, 0x5f
        /*0072*/ 	.short	0x0101


	//----- nvinfo : EIATTR_VRC_CTA_INIT_COUNT
	.align		4
        /*0074*/ 	.byte	0x02, 0x4a
	.zero		1
	.zero		1


	//----- nvinfo : EIATTR_EXIT_INSTR_OFFSETS
	.align		4
        /*0078*/ 	.byte	0x04, 0x1c
        /*007a*/ 	.short	(.L_138 - .L_137)


	//   ....[0]....
.L_137:
        /*007c*/ 	.word	0x00000850


	//----- nvinfo : EIATTR_CBANK_PARAM_SIZE
	.align		4
.L_138:
        /*0080*/ 	.byte	0x03, 0x19
        /*0082*/ 	.short	0x0024


	//----- nvinfo : EIATTR_PARAM_CBANK
	.align		4
        /*0084*/ 	.byte	0x04, 0x0a
        /*0086*/ 	.short	(.L_140 - .L_139)
	.align		4
.L_139:
        /*0088*/ 	.word	index@(.nv.constant0._Z20matmulKernel_coal_v2ILi32ELi32EEvPfS0_S0_iii)
        /*008c*/ 	.short	0x0380
        /*008e*/ 	.short	0x0024


	//----- nvinfo : EIATTR_SW_WAR
	.align		4
.L_140:
        /*0090*/ 	.byte	0x04, 0x36
        /*0092*/ 	.short	(.L_142 - .L_141)
.L_141:
        /*0094*/ 	.word	0x00000008
.L_142:


//--------------------- .nv.info._Z17matmulKernel_coalPfS_S_iii --------------------------
	.section	.nv.info._Z17matmulKernel_coalPfS_S_iii,"",@"SHT_CUDA_INFO"
	.sectionflags	@""
	.align	4


	//----- nvinfo : EIATTR_CUDA_API_VERSION
	.align		4
        /*0000*/ 	.byte	0x04, 0x37
        /*0002*/ 	.short	(.L_144 - .L_143)
.L_143:
        /*0004*/ 	.word	0x00000082


	//----- nvinfo : EIATTR_KPARAM_INFO
	.align		4
.L_144:
        /*0008*/ 	.byte	0x04, 0x17
        /*000a*/ 	.short	(.L_146 - .L_145)
.L_145:
        /*000c*/ 	.word	0x00000000
        /*0010*/ 	.short	0x0005
        /*0012*/ 	.short	0x0020
        /*0014*/ 	.byte	0x00, 0xf0, 0x11, 0x00


	//----- nvinfo : EIATTR_KPARAM_INFO
	.align		4
.L_146:
        /*0018*/ 	.byte	0x04, 0x17
        /*001a*/ 	.short	(.L_148 - .L_147)
.L_147:
        /*001c*/ 	.word	0x00000000
        /*0020*/ 	.short	0x0004
        /*0022*/ 	.short	0x001c
        /*0024*/ 	.byte	0x00, 0xf0, 0x11, 0x00


	//----- nvinfo : EIATTR_KPARAM_INFO
	.align		4
.L_148:
        /*0028*/ 	.byte	0x04, 0x17
        /*002a*/ 	.short	(.L_150 - .L_149)
.L_149:
        /*002c*/ 	.word	0x00000000
        /*0030*/ 	.short	0x0003
        /*0032*/ 	.short	0x0018
        /*0034*/ 	.byte	0x00, 0xf0, 0x11, 0x00


	//----- nvinfo : EIATTR_KPARAM_INFO
	.align		4
.L_150:
        /*0038*/ 	.byte	0x04, 0x17
        /*003a*/ 	.short	(.L_152 - .L_151)
.L_151:
        /*003c*/ 	.word	0x00000000
        /*0040*/ 	.short	0x0002
        /*0042*/ 	.short	0x0010
        /*0044*/ 	.byte	0x00, 0xf5, 0x21, 0x00


	//----- nvinfo : EIATTR_KPARAM_INFO
	.align		4
.L_152:
        /*0048*/ 	.byte	0x04, 0x17
        /*004a*/ 	.short	(.L_154 - .L_153)
.L_153:
        /*004c*/ 	.word	0x00000000
        /*0050*/ 	.short	0x0001
        /*0052*/ 	.short	0x0008
        /*0054*/ 	.byte	0x00, 0xf5, 0x21, 0x00


	//----- nvinfo : EIATTR_KPARAM_INFO
	.align		4
.L_154:
        /*0058*/ 	.byte	0x04, 0x17
        /*005a*/ 	.short	(.L_156 - .L_155)
.L_155:
        /*005c*/ 	.word	0x00000000
        /*0060*/ 	.short	0x0000
        /*0062*/ 	.short	0x0000
        /*0064*/ 	.byte	0x00, 0xf5, 0x21, 0x00


	//----- nvinfo : EIATTR_SPARSE_MMA_MASK
	.align		4
.L_156:
        /*0068*/ 	.byte	0x03, 0x50
        /*006a*/ 	.short	0x0000


	//----- nvinfo : EIATTR_MAXREG_COUNT
	.align		4
        /*006c*/ 	.byte	0x03, 0x1b
        /*006e*/ 	.short	0x00ff


	//----- nvinfo : EIATTR_MERCURY_ISA_VERSION
	.align		4
        /*0070*/ 	.byte	0x03, 0x5f
        /*0072*/ 	.short	0x0101


	//----- nvinfo : EIATTR_VRC_CTA_INIT_COUNT
	.align		4
        /*0074*/ 	.byte	0x02, 0x4a
	.zero		1
	.zero		1


	//----- nvinfo : EIATTR_EXIT_INSTR_OFFSETS
	.align		4
        /*0078*/ 	.byte	0x04, 0x1c
        /*007a*/ 	.short	(.L_158 - .L_157)


	//   ....[0]....
.L_157:
        /*007c*/ 	.word	0x000000c0


	//   ....[1]....
        /*0080*/ 	.word	0x000008e0


	//----- nvinfo : EIATTR_CBANK_PARAM_SIZE
	.align		4
.L_158:
        /*0084*/ 	.byte	0x03, 0x19
        /*0086*/ 	.short	0x0024


	//----- nvinfo : EIATTR_PARAM_CBANK
	.align		4
        /*0088*/ 	.byte	0x04, 0x0a
        /*008a*/ 	.short	(.L_160 - .L_159)
	.align		4
.L_159:
        /*008c*/ 	.word	index@(.nv.constant0._Z17matmulKernel_coalPfS_S_iii)
        /*0090*/ 	.short	0x0380
        /*0092*/ 	.short	0x0024


	//----- nvinfo : EIATTR_SW_WAR
	.align		4
.L_160:
        /*0094*/ 	.byte	0x04, 0x36
        /*0096*/ 	.short	(.L_162 - .L_161)
.L_161:
        /*0098*/ 	.word	0x00000008
.L_162:


//--------------------- .nv.info._Z12matmulKernelPfS_S_iii --------------------------
	.section	.nv.info._Z12matmulKernelPfS_S_iii,"",@"SHT_CUDA_INFO"
	.sectionflags	@""
	.align	4


	//----- nvinfo : EIATTR_CUDA_API_VERSION
	.align		4
        /*0000*/ 	.byte	0x04, 0x37
        /*0002*/ 	.short	(.L_164 - .L_163)
.L_163:
        /*0004*/ 	.word	0x00000082


	//----- nvinfo : EIATTR_KPARAM_INFO
	.align		4
.L_164:
        /*0008*/ 	.byte	0x04, 0x17
        /*000a*/ 	.short	(.L_166 - .L_165)
.L_165:
        /*000c*/ 	.word	0x00000000
        /*0010*/ 	.short	0x0005
        /*0012*/ 	.short	0x0020
        /*0014*/ 	.byte	0x00, 0xf0, 0x11, 0x00


	//----- nvinfo : EIATTR_KPARAM_INFO
	.align		4
.L_166:
        /*0018*/ 	.byte	0x04, 0x17
        /*001a*/ 	.short	(.L_168 - .L_167)
.L_167:
        /*001c*/ 	.word	0x00000000
        /*0020*/ 	.short	0x0004
        /*0022*/ 	.short	0x001c
        /*0024*/ 	.byte	0x00, 0xf0, 0x11, 0x00


	//----- nvinfo : EIATTR_KPARAM_INFO
	.align		4
.L_168:
        /*0028*/ 	.byte	0x04, 0x17
        /*002a*/ 	.short	(.L_170 - .L_169)
.L_169:
        /*002c*/ 	.word	0x00000000
        /*0030*/ 	.short	0x0003
        /*0032*/ 	.short	0x0018
        /*0034*/ 	.byte	0x00, 0xf0, 0x11, 0x00


	//----- nvinfo : EIATTR_KPARAM_INFO
	.align		4
.L_170:
        /*0038*/ 	.byte	0x04, 0x17
        /*003a*/ 	.short	(.L_172 - .L_171)
.L_171:
        /*003c*/ 	.word	0x00000000
        /*0040*/ 	.short	0x0002
        /*0042*/ 	.short	0x0010
        /*0044*/ 	.byte	0x00, 0xf5, 0x21, 0x00


	//----- nvinfo : EIATTR_KPARAM_INFO
	.align		4
.L_172:
        /*0048*/ 	.byte	0x04, 0x17
        /*004a*/ 	.short	(.L_174 - .L_173)
.L_173:
        /*004c*/ 	.word	0x00000000
        /*0050*/ 	.short	0x0001
        /*0052*/ 	.short	0x0008
        /*0054*/ 	.byte	0x00, 0xf5, 0x21, 0x00


	//----- nvinfo : EIATTR_KPARAM_INFO
	.align		4
.L_174:
        /*0058*/ 	.byte	0x04, 0x17
        /*005a*/ 	.short	(.L_176 - .L_175)
.L_175:
        /*005c*/ 	.word	0x00000000
        /*0060*/ 	.short	0x0000
        /*0062*/ 	.short	0x0000
        /*0064*/ 	.byte	0x00, 0xf5, 0x21, 0x00


	//----- nvinfo : EIATTR_SPARSE_MMA_MASK
	.align		4
.L_176:
        /*0068*/ 	.byte	0x03, 0x50
        /*006a*/ 	.short	0x0000


	//----- nvinfo : EIATTR_MAXREG_COUNT
	.align		4
        /*006c*/ 	.byte	0x03, 0x1b
        /*006e*/ 	.short	0x00ff


	//----- nvinfo : EIATTR_MERCURY_ISA_VERSION
	.align		4
        /*0070*/ 	.byte	0x03, 0x5f
        /*0072*/ 	.short	0x0101


	//----- nvinfo : EIATTR_VRC_CTA_INIT_COUNT
	.align		4
        /*0074*/ 	.byte	0x02, 0x4a
	.zero		1
	.zero		1


	//----- nvinfo : EIATTR_EXIT_INSTR_OFFSETS
	.align		4
        /*0078*/ 	.byte	0x04, 0x1c
        /*007a*/ 	.short	(.L_178 - .L_177)


	//   ....[0]....
.L_177:
        /*007c*/ 	.word	0x000000c0


	//   ....[1]....
        /*0080*/ 	.word	0x00000840


	//----- nvinfo : EIATTR_CBANK_PARAM_SIZE
	.align		4
.L_178:
        /*0084*/ 	.byte	0x03, 0x19
        /*0086*/ 	.short	0x0024


	//----- nvinfo : EIATTR_PARAM_CBANK
	.align		4
        /*0088*/ 	.byte	0x04, 0x0a
        /*008a*/ 	.short	(.L_180 - .L_179)
	.align		4
.L_179:
        /*008c*/ 	.word	index@(.nv.constant0._Z12matmulKernelPfS_S_iii)
        /*0090*/ 	.short	0x0380
        /*0092*/ 	.short	0x0024


	//----- nvinfo : EIATTR_SW_WAR
	.align		4
.L_180:
        /*0094*/ 	.byte	0x04, 0x36
        /*0096*/ 	.short	(.L_182 - .L_181)
.L_181:
        /*0098*/ 	.word	0x00000008
.L_182:


//--------------------- .nv.callgraph             --------------------------
	.section	.nv.callgraph,"",@"SHT_CUDA_CALLGRAPH"
	.align	4
	.sectionentsize	8
	.align		4
        /*0000*/ 	.word	0x00000000
	.align		4
        /*0004*/ 	.word	0xffffffff
	.align		4
        /*0008*/ 	.word	index@(_Z42matmulKernel_blocktile_threadtile_warptileILi128ELi128ELi16ELi32ELi32ELi8ELi4EEvPfS0_S0_iii)
	.align		4
        /*000c*/ 	.word	index@(__assertfail)
	.align		4
        /*0010*/ 	.word	index@(_Z33matmulKernel_blocktile_threadtileILi128ELi128ELi16ELi8ELi8EEvPfS0_S0_iii)
	.align		4
        /*0014*/ 	.word	index@(__assertfail)
	.align		4
        /*0018*/ 	.word	index@(_Z22matmulKernel_blocktileILi32EEvPfS0_S0_iii)
	.align		4
        /*001c*/ 	.word	index@(__assertfail)
	.align		4
        /*0020*/ 	.word	0x00000000
	.align		4
        /*0024*/ 	.word	0xfffffffe
	.align		4
        /*0028*/ 	.word	0x00000000
	.align		4
        /*002c*/ 	.word	0xfffffffd
	.align		4
        /*0030*/ 	.word	0x00000000
	.align		4
        /*0034*/ 	.word	0xfffffffc


//--------------------- .nv.constant4             --------------------------
	.section	.nv.constant4,"a",@progbits
	.align	8
	.align		8
.nv.constant4:
        /*0000*/ 	.dword	__assertfail
	.align		8
        /*0008*/ 	.dword	__unnamed_1
	.align		8
        /*0010*/ 	.dword	__unnamed_2
	.align		8
        /*0018*/ 	.dword	__unnamed_3
	.align		8
        /*0020*/ 	.dword	__unnamed_4
	.align		8
        /*0028*/ 	.dword	__unnamed_5
	.align		8
        /*0030*/ 	.dword	$str
	.align		8
        /*0038*/ 	.dword	$str$1
	.align		8
        /*0040*/ 	.dword	$str$2
	.align		8
        /*0048*/ 	.dword	$str$3
	.align		8
        /*0050*/ 	.dword	$str$4
	.align		8
        /*0058*/ 	.dword	$str$5


//--------------------- .text._Z42matmulKernel_blocktile_threadtile_warptileILi128ELi128ELi16ELi32ELi32ELi8ELi4EEvPfS0_S0_iii --------------------------
	.section	.text._Z42matmulKernel_blocktile_threadtile_warptileILi128ELi128ELi16ELi32ELi32ELi8ELi4EEvPfS0_S0_iii,"ax",@progbits
	.align	128
        .global         _Z42matmulKernel_blocktile_threadtile_warptileILi128ELi128ELi16ELi32ELi32ELi8ELi4EEvPfS0_S0_iii
        .type           _Z42matmulKernel_blocktile_threadtile_warptileILi128ELi128ELi16ELi32ELi32ELi8ELi4EEvPfS0_S0_iii,@function
        .size           _Z42matmulKernel_blocktile_threadtile_warptileILi128ELi128ELi16ELi32ELi32ELi8ELi4EEvPfS0_S0_iii,(.L_x_47 - _Z42matmulKernel_blocktile_threadtile_warptileILi128ELi128ELi16ELi32ELi32ELi8ELi4EEvPfS0_S0_iii)
        .other          _Z42matmulKernel_blocktile_threadtile_warptileILi128ELi128ELi16ELi32ELi32ELi8ELi4EEvPfS0_S0_iii,@"STO_CUDA_ENTRY STV_DEFAULT"
_Z42matmulKernel_blocktile_threadtile_warptileILi128ELi128ELi16ELi32ELi32ELi8ELi4EEvPfS0_S0_iii:
.text._Z42matmulKernel_blocktile_threadtile_warptileILi128ELi128ELi16ELi32ELi32ELi8ELi4EEvPfS0_S0_iii:
[----:B------:R-:W0:Y:S01]  /*0000*/  LDC R1, c[0x0][0x37c] ;  /* 0x0000df00ff017b82 */ /* 0x000e220000000800 */
[----:B------:R-:W1:Y:S07]  /*0010*/  LDCU UR36, c[0x0][0x360] ;  /* 0x00006c00ff2477ac */ /* 0x000e6e0008000800 */
[----:B------:R-:W1:Y:S02]  /*0020*/  LDC R16, c[0x0][0x364] ;  /* 0x0000d900ff107b82 */ /* 0x000e640000000800 */
[----:B-1----:R-:W-:-:S05]  /*0030*/  IMAD R59, R16, UR36, RZ ;  /* 0x00000024103b7c24 */ /* 0x002fca000f8e02ff */
[----:B------:R-:W-:-:S13]  /*0040*/  ISETP.NE.AND P0, PT, R59, 0x200, PT ;  /* 0x000002003b00780c */ /* 0x000fda0003f05270 */
[----:B0-----:R-:W-:Y:S05]  /*0050*/  @!P0 BRA `(.L_x_0) ;  /* 0x0000000000408947 */ /* 0x001fea0003800000 */
[----:B------:R-:W-:Y:S01]  /*0060*/  MOV R0, 0x0 ;  /* 0x0000000000007802 */ /* 0x000fe20000000f00 */
[----:B------:R-:W0:Y:S01]  /*0070*/  LDCU.64 UR4, c[0x4][0x58] ;  /* 0x01000b00ff0477ac */ /* 0x000e220008000a00 */
[----:B------:R-:W-:Y:S02]  /*0080*/  HFMA2 R13, -RZ, RZ, 0, 0 ;  /* 0x00000000ff0d7431 */ /* 0x000fe400000001ff */
[----:B------:R-:W-:Y:S01]  /*0090*/  IMAD.MOV.U32 R8, RZ, RZ, 0x97 ;  /* 0x00000097ff087424 */ /* 0x000fe200078e00ff */
[----:B------:R1:W2:Y:S01]  /*00a0*/  LDC.64 R2, c[0x4][R0] ;  /* 0x0100000000027b82 */ /* 0x0002a20000000a00 */
[----:B------:R-:W3:Y:S01]  /*00b0*/  LDCU.64 UR6, c[0x4][0x38] ;  /* 0x01000700ff0677ac */ /* 0x000ee20008000a00 */
[----:B------:R-:W-:Y:S01]  /*00c0*/  IMAD.MOV.U32 R12, RZ, RZ, 0x1 ;  /* 0x00000001ff0c7424 */ /* 0x000fe200078e00ff */
[----:B------:R-:W4:Y:S01]  /*00d0*/  LDCU.64 UR8, c[0x4][0x20] ;  /* 0x01000400ff0877ac */ /* 0x000f220008000a00 */
[----:B0-----:R-:W-:Y:S02]  /*00e0*/  IMAD.U32 R4, RZ, RZ, UR4 ;  /* 0x00000004ff047e24 */ /* 0x001fe4000f8e00ff */
[----:B------:R-:W-:Y:S01]  /*00f0*/  IMAD.U32 R5, RZ, RZ, UR5 ;  /* 0x00000005ff057e24 */ /* 0x000fe2000f8e00ff */
[----:B---3--:R-:W-:Y:S01]  /*0100*/  MOV R6, UR6 ;  /* 0x0000000600067c02 */ /* 0x008fe20008000f00 */
[----:B------:R-:W-:-:S02]  /*0110*/  IMAD.U32 R7, RZ, RZ, UR7 ;  /* 0x00000007ff077e24 */ /* 0x000fc4000f8e00ff */
[----:B----4-:R-:W-:Y:S01]  /*0120*/  IMAD.U32 R10, RZ, RZ, UR8 ;  /* 0x00000008ff0a7e24 */ /* 0x010fe2000f8e00ff */
[----:B-1----:R-:W-:-:S07]  /*0130*/  MOV R11, UR9 ;  /* 0x00000009000b7c02 */ /* 0x002fce0008000f00 */
[----:B------:R-:W-:-:S07]  /*0140*/  LEPC R20, `(.L_x_0) ;  /* 0x000000001014794e */ /* 0x000fce0000000000 */
[----:B--2---:R-:W-:Y:S05]  /*0150*/  CALL.ABS.NOINC R2 ;  /* 0x0000000002007343 */ /* 0x004fea0003c00000 */
.L_x_0:
[----:B------:R-:W0:Y:S02]  /*0160*/  LDCU UR4, c[0x0][0x3a0] ;  /* 0x00007400ff0477ac */ /* 0x000e240008000800 */
[----:B0-----:R-:W-:-:S09]  /*0170*/  ULOP3.LUT UP0, URZ, UR4, 0xf, URZ, 0xc0, !UPT ;  /* 0x0000000f04ff7892 */ /* 0x001fd2000f80c0ff */
[----:B------:R-:W-:Y:S05]  /*0180*/  BRA.U !UP0, `(.L_x_1) ;  /* 0x0000000108407547 */ /* 0x000fea000b800000 */
        /* <DEDUP_REMOVED lines=16> */
.L_x_1:
[----:B------:R-:W0:Y:S01]  /*0290*/  S2R R17, SR_TID.Y ;  /* 0x0000000000117919 */ /* 0x000e220000002200 */
[----:B------:R-:W1:Y:S01]  /*02a0*/  LDCU UR4, c[0x0][0x3a0] ;  /* 0x00007400ff0477ac */ /* 0x000e620008000800 */
[----:B------:R-:W-:Y:S02]  /*02b0*/  CS2R R56, SRZ ;  /* 0x0000000000387805 */ /* 0x000fe4000001ff00 */
[----:B------:R-:W-:Y:S01]  /*02c0*/  CS2R R54, SRZ ;  /* 0x0000000000367805 */ /* 0x000fe2000001ff00 */
[----:B------:R-:W0:Y:S01]  /*02d0*/  S2R R4, SR_TID.X ;  /* 0x0000000000047919 */ /* 0x000e220000002100 */
[----:B------:R-:W-:Y:S02]  /*02e0*/  CS2R R52, SRZ ;  /* 0x0000000000347805 */ /* 0x000fe4000001ff00 */
[----:B------:R-:W-:Y:S02]  /*02f0*/  CS2R R50, SRZ ;  /* 0x0000000000327805 */ /* 0x000fe4000001ff00 */
[----:B------:R-:W-:Y:S01]  /*0300*/  CS2R R48, SRZ ;  /* 0x0000000000307805 */ /* 0x000fe2000001ff00 */
[----:B------:R-:W2:Y:S01]  /*0310*/  S2R R24, SR_CTAID.Y ;  /* 0x0000000000187919 */ /* 0x000ea20000002600 */
[----:B------:R-:W-:-:S02]  /*0320*/  CS2R R46, SRZ ;  /* 0x00000000002e7805 */ /* 0x000fc4000001ff00 */
[----:B------:R-:W-:Y:S02]  /*0330*/  CS2R R44, SRZ ;  /* 0x00000000002c7805 */ /* 0x000fe4000001ff00 */
[----:B------:R-:W-:Y:S01]  /*0340*/  CS2R R42, SRZ ;  /* 0x00000000002a7805 */ /* 0x000fe2000001ff00 */
[----:B------:R-:W3:Y:S01]  /*0350*/  S2R R58, SR_CTAID.X ;  /* 0x00000000003a7919 */ /* 0x000ee20000002500 */
[----:B------:R-:W-:Y:S02]  /*0360*/  CS2R R40, SRZ ;  /* 0x0000000000287805 */ /* 0x000fe4000001ff00 */
[----:B------:R-:W-:Y:S02]  /*0370*/  CS2R R38, SRZ ;  /* 0x0000000000267805 */ /* 0x000fe4000001ff00 */
[----:B------:R-:W-:Y:S02]  /*0380*/  CS2R R36, SRZ ;  /* 0x0000000000247805 */ /* 0x000fe4000001ff00 */
[----:B------:R-:W-:-:S02]  /*0390*/  CS2R R34, SRZ ;  /* 0x0000000000227805 */ /* 0x000fc4000001ff00 */
[----:B------:R-:W-:Y:S01]  /*03a0*/  CS2R R32, SRZ ;  /* 0x0000000000207805 */ /* 0x000fe2000001ff00 */
[----:B------:R-:W-:Y:S01]  /*03b0*/  IMAD.MOV.U32 R31, RZ, RZ, RZ ;  /* 0x000000ffff1f7224 */ /* 0x000fe200078e00ff */
[----:B-1----:R-:W-:Y:S01]  /*03c0*/  UISETP.GE.AND UP0, UPT, UR4, 0x10, UPT ;  /* 0x000000100400788c */ /* 0x002fe2000bf06270 */
[----:B------:R-:W-:Y:S02]  /*03d0*/  CS2R R28, SRZ ;  /* 0x00000000001c7805 */ /* 0x000fe4000001ff00 */
[----:B------:R-:W-:Y:S01]  /*03e0*/  CS2R R26, SRZ ;  /* 0x00000000001a7805 */ /* 0x000fe2000001ff00 */
[----:B------:R-:W-:Y:S02]  /*03f0*/  IMAD.MOV.U32 R25, RZ, RZ, RZ ;  /* 0x000000ffff197224 */ /* 0x000fe400078e00ff */
[----:B0-----:R-:W-:Y:S01]  /*0400*/  IMAD R30, R17, UR36, R4 ;  /* 0x00000024111e7c24 */ /* 0x001fe2000f8e0204 */
[----:B--2---:R-:W-:-:S04]  /*0410*/  SHF.L.U32 R24, R24, 0x7, RZ ;  /* 0x0000000718187819 */ /* 0x004fc800000006ff */
[----:B------:R-:W-:-:S04]  /*0420*/  SHF.R.U32.HI R23, RZ, 0x2, R30 ;  /* 0x00000002ff177819 */ /* 0x000fc8000001161e */
[----:B------:R-:W-:Y:S01]  /*0430*/  LOP3.LUT R23, R23, 0xfffe0, RZ, 0xc0, !PT ;  /* 0x000fffe017177812 */ /* 0x000fe200078ec0ff */
[----:B---3--:R-:W-:Y:S06]  /*0440*/  BRA.U !UP0, `(.L_x_2) ;  /* 0x0000001508b47547 */ /* 0x008fec000b800000 */
[----:B------:R-:W0:Y:S01]  /*0450*/  I2F.U32.RP R0, R59 ;  /* 0x0000003b00007306 */ /* 0x000e220000209000 */
[----:B------:R-:W-:Y:S01]  /*0460*/  IMAD.MOV R5, RZ, RZ, -R59 ;  /* 0x000000ffff057224 */ /* 0x000fe200078e0a3b */
[----:B------:R-:W-:Y:S01]  /*0470*/  ISETP.NE.U32.AND P1, PT, R59, RZ, PT ;  /* 0x000000ff3b00720c */ /* 0x000fe20003f25070 */
[C-C-:B------:R-:W-:Y:S01]  /*0480*/  IMAD R18, R16.reuse, 0x2, R17.reuse ;  /* 0x0000000210127824 */ /* 0x140fe200078e0211 */
[C---:B------:R-:W-:Y:S01]  /*0490*/  IADD3 R19, PT, PT, R16.reuse, R17, RZ ;  /* 0x0000001110137210 */ /* 0x040fe20007ffe0ff */
[----:B------:R-:W-:Y:S02]  /*04a0*/  IMAD R17, R16, 0x3, R17 ;  /* 0x0000000310117824 */ /* 0x000fe400078e0211 */
[----:B------:R-:W-:Y:S02]  /*04b0*/  HFMA2 R16, -RZ, RZ, 0, 0 ;  /* 0x00000000ff107431 */ /* 0x000fe400000001ff */
[--C-:B------:R-:W-:Y:S02]  /*04c0*/  IMAD R18, R18, UR36, R4.reuse ;  /* 0x0000002412127c24 */ /* 0x100fe4000f8e0204 */
[----:B------:R-:W-:-:S02]  /*04d0*/  IMAD R19, R19, UR36, R4 ;  /* 0x0000002413137c24 */ /* 0x000fc4000f8e0204 */
[----:B------:R-:W-:Y:S02]  /*04e0*/  IMAD R17, R17, UR36, R4 ;  /* 0x0000002411117c24 */ /* 0x000fe4000f8e0204 */
[----:B------:R-:W-:Y:S01]  /*04f0*/  IMAD.MOV.U32 R57, RZ, RZ, RZ ;  /* 0x000000ffff397224 */ /* 0x000fe200078e00ff */
[----:B0-----:R-:W0:Y:S02]  /*0500*/  MUFU.RCP R0, R0 ;  /* 0x0000000000007308 */ /* 0x001e240000001000 */
[----:B0-----:R-:W-:-:S06]  /*0510*/  VIADD R2, R0, 0xffffffe ;  /* 0x0ffffffe00027836 */ /* 0x001fcc0000000000 */
[----:B------:R0:W1:Y:S02]  /*0520*/  F2I.FTZ.U32.TRUNC.NTZ R3, R2 ;  /* 0x0000000200037305 */ /* 0x000064000021f000 */
[----:B0-----:R-:W-:Y:S01]  /*0530*/  MOV R2, RZ ;  /* 0x000000ff00027202 */ /* 0x001fe20000000f00 */
[----:B-1----:R-:W-:-:S04]  /*0540*/  IMAD R5, R5, R3, RZ ;  /* 0x0000000305057224 */ /* 0x002fc800078e02ff */
[----:B------:R-:W-:-:S06]  /*0550*/  IMAD.HI.U32 R3, R3, R5, R2 ;  /* 0x0000000503037227 */ /* 0x000fcc00078e0002 */
[----:B------:R-:W-:-:S04]  /*0560*/  IMAD.HI.U32 R3, R3, 0x800, RZ ;  /* 0x0000080003037827 */ /* 0x000fc800078e00ff */
[----:B------:R-:W-:-:S04]  /*0570*/  IMAD.MOV R22, RZ, RZ, -R3 ;  /* 0x000000ffff167224 */ /* 0x000fc800078e0a03 */
[----:B------:R-:W-:-:S05]  /*0580*/  IMAD R22, R59, R22, 0x800 ;  /* 0x000008003b167424 */ /* 0x000fca00078e0216 */
[----:B------:R-:W-:-:S13]  /*0590*/  ISETP.GE.U32.AND P0, PT, R22, R59, PT ;  /* 0x0000003b1600720c */ /* 0x000fda0003f06070 */
[----:B------:R-:W-:-:S05]  /*05a0*/  @P0 IMAD.IADD R22, R22, 0x1, -R59 ;  /* 0x0000000116160824 */ /* 0x000fca00078e0a3b */
[----:B------:R-:W-:-:S13]  /*05b0*/  ISETP.GE.U32.AND P0, PT, R22, R59, PT ;  /* 0x0000003b1600720c */ /* 0x000fda0003f06070 */
[----:B------:R-:W-:Y:S01]  /*05c0*/  @P0 IMAD.IADD R22, R22, 0x1, -R59 ;  /* 0x0000000116160824 */ /* 0x000fe200078e0a3b */
[----:B------:R-:W-:-:S07]  /*05d0*/  @!P1 LOP3.LUT R22, RZ, R59, RZ, 0x33, !PT ;  /* 0x0000003bff169212 */ /* 0x000fce00078e33ff */
.L_x_12:
[----:B------:R-:W-:-:S04]  /*05e0*/  ISETP.NE.AND P0, PT, R22, RZ, PT ;  /* 0x000000ff1600720c */ /* 0x000fc80003f05270 */
[----:B------:R-:W-:-:S09]  /*05f0*/  P2R R60, PR, RZ, 0x1 ;  /* 0x00000001ff3c7803 */ /* 0x000fd20000000000 */
[----:B------:R-:W-:Y:S05]  /*0600*/  @!P0 BRA `(.L_x_3) ;  /* 0x0000000000408947 */ /* 0x000fea0003800000 */
[----:B------:R-:W-:Y:S01]  /*0610*/  MOV R2, 0x0 ;  /* 0x0000000000027802 */ /* 0x000fe20000000f00 */
[----:B------:R-:W0:Y:S01]  /*0620*/  LDCU.64 UR4, c[0x4][0x30] ;  /* 0x01000600ff0477ac */ /* 0x000e220008000a00 */
[----:B------:R-:W-:Y:S02]  /*0630*/  HFMA2 R12, -RZ, RZ, 0, 5.9604644775390625e-08 ;  /* 0x00000001ff0c7431 */ /* 0x000fe400000001ff */
[----:B------:R-:W-:Y:S01]  /*0640*/  IMAD.MOV.U32 R8, RZ, RZ, 0x57 ;  /* 0x00000057ff087424 */ /* 0x000fe200078e00ff */
[----:B------:R-:W1:Y:S01]  /*0650*/  LDCU.64 UR8, c[0x4][0x38] ;  /* 0x01000700ff0877ac */ /* 0x000e620008000a00 */
[----:B------:R-:W2:Y:S01]  /*0660*/  LDC.64 R2, c[0x4][R2] ;  /* 0x0100000002027b82 */ /* 0x000ea20000000a00 */
[----:B------:R-:W-:Y:S01]  /*0670*/  IMAD.MOV.U32 R13, RZ, RZ, RZ ;  /* 0x000000ffff0d7224 */ /* 0x000fe200078e00ff */
[----:B------:R-:W3:Y:S01]  /*0680*/  LDCU.64 UR6, c[0x4][0x28] ;  /* 0x01000500ff0677ac */ /* 0x000ee20008000a00 */
[----:B0-----:R-:W-:Y:S01]  /*0690*/  IMAD.U32 R4, RZ, RZ, UR4 ;  /* 0x00000004ff047e24 */ /* 0x001fe2000f8e00ff */
[----:B------:R-:W-:Y:S01]  /*06a0*/  MOV R5, UR5 ;  /* 0x0000000500057c02 */ /* 0x000fe20008000f00 */
[----:B-1----:R-:W-:-:S02]  /*06b0*/  IMAD.U32 R6, RZ, RZ, UR8 ;  /* 0x00000008ff067e24 */ /* 0x002fc4000f8e00ff */
[----:B------:R-:W-:Y:S01]  /*06c0*/  IMAD.U32 R7, RZ, RZ, UR9 ;  /* 0x00000009ff077e24 */ /* 0x000fe2000f8e00ff */
[----:B---3--:R-:W-:Y:S01]  /*06d0*/  MOV R10, UR6 ;  /* 0x00000006000a7c02 */ /* 0x008fe20008000f00 */
[----:B------:R-:W-:-:S07]  /*06e0*/  IMAD.U32 R11, RZ, RZ, UR7 ;  /* 0x00000007ff0b7e24 */ /* 0x000fce000f8e00ff */
[----:B------:R-:W-:-:S07]  /*06f0*/  LEPC R20, `(.L_x_3) ;  /* 0x000000001014794e */ /* 0x000fce0000000000 */
[----:B--2---:R-:W-:Y:S05]  /*0700*/  CALL.ABS.NOINC R2 ;  /* 0x0000000002007343 */ /* 0x004fea0003c00000 */
.L_x_3:
[----:B------:R-:W0:Y:S01]  /*0710*/  I2F.U32.RP R0, R59 ;  /* 0x0000003b00007306 */ /* 0x000e220000209000 */
[----:B------:R-:W-:Y:S01]  /*0720*/  IADD3 R5, PT, PT, RZ, -R59, RZ ;  /* 0x8000003bff057210 */ /* 0x000fe20007ffe0ff */
[----:B------:R-:W-:Y:S01]  /*0730*/  IMAD.MOV.U32 R2, RZ, RZ, RZ ;  /* 0x000000ffff027224 */ /* 0x000fe200078e00ff */
[C---:B------:R-:W-:Y:S02]  /*0740*/  ISETP.GT.U32.AND P3, PT, R59.reuse, 0x800, PT ;  /* 0x000008003b00780c */ /* 0x040fe40003f64070 */
[----:B------:R-:W-:-:S03]  /*0750*/  ISETP.NE.U32.AND P1, PT, R59, RZ, PT ;  /* 0x000000ff3b00720c */ /* 0x000fc60003f25070 */
[----:B0-----:R-:W0:Y:S02]  /*0760*/  MUFU.RCP R0, R0 ;  /* 0x0000000000007308 */ /* 0x001e240000001000 */
[----:B0-----:R-:W-:Y:S01]  /*0770*/  VIADD R3, R0, 0xffffffe ;  /* 0x0ffffffe00037836 */ /* 0x001fe20000000000 */
[----:B------:R-:W-:-:S05]  /*0780*/  P2R R0, PR, RZ, 0x8 ;  /* 0x00000008ff007803 */ /* 0x000fca0000000000 */
[----:B------:R-:W0:Y:S02]  /*0790*/  F2I.FTZ.U32.TRUNC.NTZ R3, R3 ;  /* 0x0000000300037305 */ /* 0x000e24000021f000 */
[----:B0-----:R-:W-:-:S04]  /*07a0*/  IMAD R5, R5, R3, RZ ;  /* 0x0000000305057224 */ /* 0x001fc800078e02ff */
[----:B------:R-:W-:-:S06]  /*07b0*/  IMAD.HI.U32 R2, R3, R5, R2 ;  /* 0x0000000503027227 */ /* 0x000fcc00078e0002 */
[----:B------:R-:W-:-:S04]  /*07c0*/  IMAD.HI.U32 R2, R2, 0x800, RZ ;  /* 0x0000080002027827 */ /* 0x000fc800078e00ff */
[----:B------:R-:W-:-:S04]  /*07d0*/  IMAD.MOV R4, RZ, RZ, -R2 ;  /* 0x000000ffff047224 */ /* 0x000fc800078e0a02 */
[----:B------:R-:W-:-:S05]  /*07e0*/  IMAD R4, R59, R4, 0x800 ;  /* 0x000008003b047424 */ /* 0x000fca00078e0204 */
[----:B------:R-:W-:-:S13]  /*07f0*/  ISETP.GE.U32.AND P2, PT, R4, R59, PT ;  /* 0x0000003b0400720c */ /* 0x000fda0003f46070 */
[----:B------:R-:W-:Y:S01]  /*0800*/  @P2 IADD3 R4, PT, PT, -R59, R4, RZ ;  /* 0x000000043b042210 */ /* 0x000fe20007ffe1ff */
[----:B------:R-:W-:-:S03]  /*0810*/  @P2 VIADD R2, R2, 0x1 ;  /* 0x0000000102022836 */ /* 0x000fc60000000000 */
[----:B------:R-:W-:-:S13]  /*0820*/  ISETP.GE.U32.AND P0, PT, R4, R59, PT ;  /* 0x0000003b0400720c */ /* 0x000fda0003f06070 */
[----:B------:R-:W-:Y:S01]  /*0830*/  @P0 VIADD R2, R2, 0x1 ;  /* 0x0000000102020836 */ /* 0x000fe20000000000 */
[----:B------:R-:W-:Y:S01]  /*0840*/  @!P1 LOP3.LUT R2, RZ, R59, RZ, 0x33, !PT ;  /* 0x0000003bff029212 */ /* 0x000fe200078e33ff */
[----:B------:R-:W-:Y:S06]  /*0850*/  @P3 BRA `(.L_x_4) ;  /* 0x0000000400a03947 */ /* 0x000fec0003800000 */
[----:B------:R-:W0:Y:S01]  /*0860*/  LDC.64 R4, c[0x0][0x358] ;  /* 0x0000d600ff047b82 */ /* 0x000e220000000a00 */
[----:B------:R-:W-:Y:S01]  /*0870*/  ISETP.GT.U32.AND P1, PT, R59, 0x200, PT ;  /* 0x000002003b00780c */ /* 0x000fe20003f24070 */
[----:B------:R-:W-:Y:S01]  /*0880*/  IMAD.MOV.U32 R12, RZ, RZ, RZ ;  /* 0x000000ffff0c7224 */ /* 0x000fe200078e00ff */
[----:B------:R-:W-:Y:S02]  /*0890*/  VIMNMX.U32 R6, PT, PT, R2, 0x1, !PT ;  /* 0x0000000102067848 */ /* 0x000fe40007fe0000 */
[----:B------:R-:W-:Y:S02]  /*08a0*/  SHF.L.U32 R3, R16, 0x4, RZ ;  /* 0x0000000410037819 */ /* 0x000fe400000006ff */
[----:B------:R-:W-:-:S04]  /*08b0*/  LOP3.LUT R0, R6, 0x3, RZ, 0xc0, !PT ;  /* 0x0000000306007812 */ /* 0x000fc800078ec0ff */
[----:B------:R-:W-:-:S03]  /*08c0*/  ISETP.NE.AND P0, PT, R0, RZ, PT ;  /* 0x000000ff0000720c */ /* 0x000fc60003f05270 */
[----:B------:R-:W-:Y:S10]  /*08d0*/  @P1 BRA `(.L_x_5) ;  /* 0x0000000000d81947 */ /* 0x000ff40003800000 */
[----:B------:R-:W1:Y:S01]  /*08e0*/  S2R R8, SR_CgaCtaId ;  /* 0x0000000000087919 */ /* 0x000e620000008800 */
[----:B------:R-:W-:Y:S01]  /*08f0*/  MOV R13, 0x400 ;  /* 0x00000400000d7802 */ /* 0x000fe20000000f00 */
[----:B------:R-:W-:Y:S01]  /*0900*/  BSSY.RECONVERGENT B0, `(.L_x_5) ;  /* 0x0000033000007945 */ /* 0x000fe20003800200 */
[----:B------:R-:W-:Y:S01]  /*0910*/  LOP3.LUT R12, R6, 0xffc, RZ, 0xc0, !PT ;  /* 0x00000ffc060c7812 */ /* 0x000fe200078ec0ff */
[----:B------:R-:W-:Y:S01]  /*0920*/  IMAD.MOV.U32 R14, RZ, RZ, R30 ;  /* 0x000000ffff0e7224 */ /* 0x000fe200078e001e */
[----:B------:R-:W-:Y:S01]  /*0930*/  MOV R20, R17 ;  /* 0x0000001100147202 */ /* 0x000fe20000000f00 */
[----:B------:R-:W-:Y:S01]  /*0940*/  IMAD.MOV.U32 R15, RZ, RZ, R18 ;  /* 0x000000ffff0f7224 */ /* 0x000fe200078e0012 */
[----:B------:R-:W-:Y:S01]  /*0950*/  IADD3 R61, PT, PT, -R12, RZ, RZ ;  /* 0x000000ff0c3d7210 */ /* 0x000fe20007ffe1ff */
[----:B------:R-:W-:Y:S01]  /*0960*/  IMAD.MOV.U32 R21, RZ, RZ, R19 ;  /* 0x000000ffff157224 */ /* 0x000fe200078e0013 */
[----:B-1----:R-:W-:-:S07]  /*0970*/  LEA R13, R8, R13, 0x18 ;  /* 0x0000000d080d7211 */ /* 0x002fce00078ec0ff */
.L_x_6:
[----:B-1----:R-:W1:Y:S01]  /*0980*/  LDC.64 R6, c[0x0][0x380] ;  /* 0x0000e000ff067b82 */ /* 0x002e620000000a00 */
[----:B------:R-:W2:Y:S01]  /*0990*/  LDCU UR4, c[0x0][0x3a0] ;  /* 0x00007400ff0477ac */ /* 0x000ea20008000800 */
[----:B------:R-:W-:Y:S02]  /*09a0*/  LOP3.LUT R8, R14, 0xf, RZ, 0xc0, !PT ;  /* 0x0000000f0e087812 */ /* 0x000fe400078ec0ff */
[----:B0-----:R-:W-:Y:S02]  /*09b0*/  R2UR UR6, R4 ;  /* 0x00000000040672ca */ /* 0x001fe400000e0000 */
[----:B------:R-:W-:Y:S01]  /*09c0*/  R2UR UR7, R5 ;  /* 0x00000000050772ca */ /* 0x000fe200000e0000 */
[----:B------:R-:W-:Y:S01]  /*09d0*/  IMAD.IADD R9, R3, 0x1, R8 ;  /* 0x0000000103097824 */ /* 0x000fe200078e0208 */
[----:B------:R-:W-:-:S05]  /*09e0*/  LEA.HI R8, R14, R24, RZ, 0x1c ;  /* 0x000000180e087211 */ /* 0x000fca00078fe0ff */
[----:B--2---:R-:W-:-:S04]  /*09f0*/  IMAD R9, R8, UR4, R9 ;  /* 0x0000000408097c24 */ /* 0x004fc8000f8e0209 */
[----:B-1----:R-:W-:-:S06]  /*0a00*/  IMAD.WIDE.U32 R8, R9, 0x4, R6 ;  /* 0x0000000409087825 */ /* 0x002fcc00078e0006 */
[----:B------:R0:W2:Y:S01]  /*0a10*/  LDG.E R8, desc[UR6][R8.64] ;  /* 0x0000000608087981 */ /* 0x0000a2000c1e1900 */
[----:B------:R-:W-:-:S04]  /*0a20*/  LOP3.LUT R10, R21, 0xf, RZ, 0xc0, !PT ;  /* 0x0000000f150a7812 */ /* 0x000fc800078ec0ff */
[----:B------:R-:W-:Y:S02]  /*0a30*/  IADD3 R11, PT, PT, R3, R10, RZ ;  /* 0x0000000a030b7210 */ /* 0x000fe40007ffe0ff */
[----:B------:R-:W-:Y:S01]  /*0a40*/  LEA.HI R10, R21, R24, RZ, 0x1c ;  /* 0x00000018150a7211 */ /* 0x000fe200078fe0ff */
[----:B0-----:R-:W-:-:S04]  /*0a50*/  IMAD R9, R14, 0x4, R13 ;  /* 0x000000040e097824 */ /* 0x001fc800078e020d */
[----:B------:R-:W-:-:S04]  /*0a60*/  IMAD R11, R10, UR4, R11 ;  /* 0x000000040a0b7c24 */ /* 0x000fc8000f8e020b */
[----:B------:R-:W-:-:S06]  /*0a70*/  IMAD.WIDE.U32 R10, R11, 0x4, R6 ;  /* 0x000000040b0a7825 */ /* 0x000fcc00078e0006 */
[----:B------:R0:W3:Y:S02]  /*0a80*/  LDG.E R10, desc[UR6][R10.64] ;  /* 0x000000060a0a7981 */ /* 0x0000e4000c1e1900 */
[----:B0-----:R-:W-:Y:S02]  /*0a90*/  IMAD R11, R21, 0x4, R13 ;  /* 0x00000004150b7824 */ /* 0x001fe400078e020d */
[----:B--2---:R0:W-:Y:S02]  /*0aa0*/  STS [R9], R8 ;  /* 0x0000000809007388 */ /* 0x0041e40000000800 */
[----:B0-----:R-:W-:-:S05]  /*0ab0*/  LOP3.LUT R8, R15, 0xf, RZ, 0xc0, !PT ;  /* 0x0000000f0f087812 */ /* 0x001fca00078ec0ff */
[----:B------:R-:W-:Y:S01]  /*0ac0*/  IMAD.IADD R9, R3, 0x1, R8 ;  /* 0x0000000103097824 */ /* 0x000fe200078e0208 */
[----:B------:R-:W-:-:S05]  /*0ad0*/  LEA.HI R8, R15, R24, RZ, 0x1c ;  /* 0x000000180f087211 */ /* 0x000fca00078fe0ff */
[----:B------:R-:W-:-:S04]  /*0ae0*/  IMAD R9, R8, UR4, R9 ;  /* 0x0000000408097c24 */ /* 0x000fc8000f8e0209 */
[----:B------:R-:W-:Y:S01]  /*0af0*/  IMAD.WIDE.U32 R8, R9, 0x4, R6 ;  /* 0x0000000409087825 */ /* 0x000fe200078e0006 */
[----:B---3--:R0:W-:Y:S05]  /*0b00*/  STS [R11], R10 ;  /* 0x0000000a0b007388 */ /* 0x0081ea0000000800 */
[----:B------:R1:W2:Y:S01]  /*0b10*/  LDG.E R8, desc[UR6][R8.64] ;  /* 0x0000000608087981 */ /* 0x0002a2000c1e1900 */
[C---:B0-----:R-:W-:Y:S02]  /*0b20*/  LEA.HI R10, R20.reuse, R24, RZ, 0x1c ;  /* 0x00000018140a7211 */ /* 0x041fe400078fe0ff */
[----:B-1----:R-:W-:-:S04]  /*0b30*/  LOP3.LUT R9, R20, 0xf, RZ, 0xc0, !PT ;  /* 0x0000000f14097812 */ /* 0x002fc800078ec0ff */
[----:B------:R-:W-:-:S05]  /*0b40*/  IADD3 R9, PT, PT, R3, R9, RZ ;  /* 0x0000000903097210 */ /* 0x000fca0007ffe0ff */
[----:B------:R-:W-:-:S04]  /*0b50*/  IMAD R11, R10, UR4, R9 ;  /* 0x000000040a0b7c24 */ /* 0x000fc8000f8e0209 */
[----:B------:R-:W-:-:S06]  /*0b60*/  IMAD.WIDE.U32 R6, R11, 0x4, R6 ;  /* 0x000000040b067825 */ /* 0x000fcc00078e0006 */
[----:B------:R-:W3:Y:S01]  /*0b70*/  LDG.E R6, desc[UR6][R6.64] ;  /* 0x0000000606067981 */ /* 0x000ee2000c1e1900 */
[--C-:B------:R-:W-:Y:S02]  /*0b80*/  IMAD R11, R15, 0x4, R13.reuse ;  /* 0x000000040f0b7824 */ /* 0x100fe400078e020d */
[----:B------:R-:W-:Y:S01]  /*0b90*/  IMAD R10, R20, 0x4, R13 ;  /* 0x00000004140a7824 */ /* 0x000fe200078e020d */
[----:B------:R-:W-:-:S04]  /*0ba0*/  IADD3 R61, PT, PT, R61, 0x4, RZ ;  /* 0x000000043d3d7810 */ /* 0x000fc80007ffe0ff */
[----:B------:R-:W-:Y:S01]  /*0bb0*/  ISETP.NE.AND P1, PT, R61, RZ, PT ;  /* 0x000000ff3d00720c */ /* 0x000fe20003f25270 */
[C---:B------:R-:W-:Y:S01]  /*0bc0*/  IMAD R21, R59.reuse, 0x4, R21 ;  /* 0x000000043b157824 */ /* 0x040fe200078e0215 */
[C---:B------:R-:W-:Y:S01]  /*0bd0*/  LEA R20, R59.reuse, R20, 0x2 ;  /* 0x000000143b147211 */ /* 0x040fe200078e10ff */
[C---:B------:R-:W-:Y:S02]  /*0be0*/  IMAD R15, R59.reuse, 0x4, R15 ;  /* 0x000000043b0f7824 */ /* 0x040fe400078e020f */
[----:B------:R-:W-:Y:S01]  /*0bf0*/  IMAD R14, R59, 0x4, R14 ;  /* 0x000000043b0e7824 */ /* 0x000fe200078e020e */
[----:B--2---:R1:W-:Y:S04]  /*0c00*/  STS [R11], R8 ;  /* 0x000000080b007388 */ /* 0x0043e80000000800 */
[----:B---3--:R1:W-:Y:S03]  /*0c10*/  STS [R10], R6 ;  /* 0x000000060a007388 */ /* 0x0083e60000000800 */
[----:B------:R-:W-:Y:S05]  /*0c20*/  @P1 BRA `(.L_x_6) ;  /* 0xfffffffc00541947 */ /* 0x000fea000383ffff */
[----:B------:R-:W-:Y:S05]  /*0c30*/  BSYNC.RECONVERGENT B0 ;  /* 0x0000000000007941 */ /* 0x000fea0003800200 */
.L_x_5:
[----:B------:R-:W-:Y:S05]  /*0c40*/  @!P0 BRA `(.L_x_4) ;  /* 0x0000000000a48947 */ /* 0x000fea0003800000 */
[----:B-1----:R-:W1:Y:S01]  /*0c50*/  LDC.64 R6, c[0x0][0x380] ;  /* 0x0000e000ff067b82 */ /* 0x002e620000000a00 */
[----:B------:R-:W2:Y:S01]  /*0c60*/  LDCU UR6, c[0x0][0x3a0] ;  /* 0x00007400ff0677ac */ /* 0x000ea20008000800 */
[----:B------:R-:W-:Y:S01]  /*0c70*/  IMAD R12, R59, R12, R30 ;  /* 0x0000000c3b0c7224 */ /* 0x000fe200078e021e */
[----:B0-----:R-:W-:Y:S02]  /*0c80*/  R2UR UR4, R4 ;  /* 0x00000000040472ca */ /* 0x001fe400000e0000 */
[----:B------:R-:W-:Y:S02]  /*0c90*/  R2UR UR5, R5 ;  /* 0x00000000050572ca */ /* 0x000fe400000e0000 */
[C---:B------:R-:W-:Y:S02]  /*0ca0*/  LOP3.LUT R8, R12.reuse, 0xf, RZ, 0xc0, !PT ;  /* 0x0000000f0c087812 */ /* 0x040fe400078ec0ff */
[----:B------:R-:W-:-:S03]  /*0cb0*/  LEA.HI R9, R12, R24, RZ, 0x1c ;  /* 0x000000180c097211 */ /* 0x000fc600078fe0ff */
[----:B------:R-:W-:-:S04]  /*0cc0*/  IMAD.IADD R8, R3, 0x1, R8 ;  /* 0x0000000103087824 */ /* 0x000fc800078e0208 */
[----:B--2---:R-:W-:-:S04]  /*0cd0*/  IMAD R9, R9, UR6, R8 ;  /* 0x0000000609097c24 */ /* 0x004fc8000f8e0208 */
[----:B-1----:R-:W-:-:S06]  /*0ce0*/  IMAD.WIDE.U32 R8, R9, 0x4, R6 ;  /* 0x0000000409087825 */ /* 0x002fcc00078e0006 */
[----:B------:R-:W2:Y:S01]  /*0cf0*/  LDG.E R8, desc[UR4][R8.64] ;  /* 0x0000000408087981 */ /* 0x000ea2000c1e1900 */
[----:B------:R-:W0:Y:S01]  /*0d00*/  S2UR UR5, SR_CgaCtaId ;  /* 0x00000000000579c3 */ /* 0x000e220000008800 */
[----:B------:R-:W-:Y:S01]  /*0d10*/  UMOV UR4, 0x400 ;  /* 0x0000040000047882 */ /* 0x000fe20000000000 */
[----:B------:R-:W-:Y:S01]  /*0d20*/  ISETP.NE.AND P0, PT, R0, 0x1, PT ;  /* 0x000000010000780c */ /* 0x000fe20003f05270 */
[----:B0-----:R-:W-:-:S06]  /*0d30*/  ULEA UR4, UR5, UR4, 0x18 ;  /* 0x0000000405047291 */ /* 0x001fcc000f8ec0ff */
[----:B------:R-:W-:-:S05]  /*0d40*/  LEA R11, R12, UR4, 0x2 ;  /* 0x000000040c0b7c11 */ /* 0x000fca000f8e10ff */
[----:B--2---:R2:W-:Y:S01]  /*0d50*/  STS [R11], R8 ;  /* 0x000000080b007388 */ /* 0x0045e20000000800 */
[----:B------:R-:W-:Y:S05]  /*0d60*/  @!P0 BRA `(.L_x_4) ;  /* 0x00000000005c8947 */ /* 0x000fea0003800000 */
[----:B------:R-:W-:Y:S02]  /*0d70*/  ISETP.NE.AND P0, PT, R0, 0x2, PT ;  /* 0x000000020000780c */ /* 0x000fe40003f05270 */
[----:B------:R-:W-:Y:S02]  /*0d80*/  IADD3 R0, PT, PT, R59, R12, RZ ;  /* 0x0000000c3b007210 */ /* 0x000fe40007ffe0ff */
[----:B------:R-:W-:Y:S02]  /*0d90*/  R2UR UR8, R4 ;  /* 0x00000000040872ca */ /* 0x000fe400000e0000 */
[----:B--2---:R-:W-:Y:S02]  /*0da0*/  LOP3.LUT R8, R0, 0xf, RZ, 0xc0, !PT ;  /* 0x0000000f00087812 */ /* 0x004fe400078ec0ff */
[----:B------:R-:W-:-:S03]  /*0db0*/  R2UR UR9, R5 ;  /* 0x00000000050972ca */ /* 0x000fc600000e0000 */
[----:B------:R-:W-:Y:S02]  /*0dc0*/  IMAD.IADD R8, R3, 0x1, R8 ;  /* 0x0000000103087824 */ /* 0x000fe400078e0208 */
[----:B------:R-:W-:Y:S01]  /*0dd0*/  @P0 IMAD.IADD R9, R59, 0x1, R0 ;  /* 0x000000013b090824 */ /* 0x000fe200078e0200 */
[----:B------:R-:W-:Y:S02]  /*0de0*/  @P0 R2UR UR10, R4 ;  /* 0x00000000040a02ca */ /* 0x000fe400000e0000 */
[----:B------:R-:W-:Y:S02]  /*0df0*/  @P0 R2UR UR11, R5 ;  /* 0x00000000050b02ca */ /* 0x000fe400000e0000 */
[----:B------:R-:W-:-:S04]  /*0e00*/  @P0 LOP3.LUT R10, R9, 0xf, RZ, 0xc0, !PT ;  /* 0x0000000f090a0812 */ /* 0x000fc800078ec0ff */
[----:B------:R-:W-:Y:S02]  /*0e10*/  @P0 IADD3 R11, PT, PT, R3, R10, RZ ;  /* 0x0000000a030b0210 */ /* 0x000fe40007ffe0ff */
[-C--:B------:R-:W-:Y:S02]  /*0e20*/  LEA.HI R3, R0, R24.reuse, RZ, 0x1c ;  /* 0x0000001800037211 */ /* 0x080fe400078fe0ff */
[----:B------:R-:W-:-:S03]  /*0e30*/  @P0 LEA.HI R10, R9, R24, RZ, 0x1c ;  /* 0x00000018090a0211 */ /* 0x000fc600078fe0ff */
[----:B------:R-:W-:Y:S02]  /*0e40*/  IMAD R3, R3, UR6, R8 ;  /* 0x0000000603037c24 */ /* 0x000fe4000f8e0208 */
[----:B------:R-:W-:Y:S02]  /*0e50*/  @P0 IMAD R11, R10, UR6, R11 ;  /* 0x000000060a0b0c24 */ /* 0x000fe4000f8e020b */
[----:B------:R-:W-:-:S04]  /*0e60*/  IMAD.WIDE.U32 R4, R3, 0x4, R6 ;  /* 0x0000000403047825 */ /* 0x000fc800078e0006 */
[----:B------:R-:W-:Y:S02]  /*0e70*/  @P0 IMAD.WIDE.U32 R6, R11, 0x4, R6 ;  /* 0x000000040b060825 */ /* 0x000fe400078e0006 */
[----:B------:R-:W2:Y:S04]  /*0e80*/  LDG.E R4, desc[UR8][R4.64] ;  /* 0x0000000804047981 */ /* 0x000ea8000c1e1900 */
[----:B------:R-:W3:Y:S01]  /*0e90*/  @P0 LDG.E R6, desc[UR10][R6.64] ;  /* 0x0000000a06060981 */ /* 0x000ee2000c1e1900 */
[----:B------:R-:W-:Y:S02]  /*0ea0*/  LEA R3, R0, UR4, 0x2 ;  /* 0x0000000400037c11 */ /* 0x000fe4000f8e10ff */
[----:B------:R-:W-:-:S03]  /*0eb0*/  @P0 LEA R9, R9, UR4, 0x2 ;  /* 0x0000000409090c11 */ /* 0x000fc6000f8e10ff */
[----:B--2---:R4:W-:Y:S04]  /*0ec0*/  STS [R3], R4 ;  /* 0x0000000403007388 */ /* 0x0049e80000000800 */
[----:B---3--:R4:W-:Y:S02]  /*0ed0*/  @P0 STS [R9], R6 ;  /* 0x0000000609000388 */ /* 0x0089e40000000800 */
.L_x_4:
[----:B------:R-:W-:-:S13]  /*0ee0*/  ISETP.NE.AND P0, PT, R60, RZ, PT ;  /* 0x000000ff3c00720c */ /* 0x000fda0003f05270 */
[----:B------:R-:W-:Y:S05]  /*0ef0*/  @!P0 BRA `(.L_x_7) ;  /* 0x0000000000408947 */ /* 0x000fea0003800000 */
[----:B------:R-:W-:Y:S01]  /*0f00*/  MOV R14, 0x0 ;  /* 0x00000000000e7802 */ /* 0x000fe20000000f00 */
[----:B------:R-:W0:Y:S01]  /*0f10*/  LDCU.64 UR4, c[0x4][0x40] ;  /* 0x01000800ff0477ac */ /* 0x000e220008000a00 */
[----:B------:R-:W-:Y:S02]  /*0f20*/  HFMA2 R13, -RZ, RZ, 0, 0 ;  /* 0x00000000ff0d7431 */ /* 0x000fe400000001ff */
[----:B-12---:R-:W-:Y:S01]  /*0f30*/  IMAD.MOV.U32 R8, RZ, RZ, 0x65 ;  /* 0x00000065ff087424 */ /* 0x006fe200078e00ff */
[----:B------:R-:W1:Y:S01]  /*0f40*/  LDCU.64 UR6, c[0x4][0x38] ;  /* 0x01000700ff0677ac */ /* 0x000e620008000a00 */
[----:B------:R-:W2:Y:S01]  /*0f50*/  LDC.64 R14, c[0x4][R14] ;  /* 0x010000000e0e7b82 */ /* 0x000ea20000000a00 */
[----:B------:R-:W-:Y:S01]  /*0f60*/  IMAD.MOV.U32 R12, RZ, RZ, 0x1 ;  /* 0x00000001ff0c7424 */ /* 0x000fe200078e00ff */
[----:B------:R-:W3:Y:S01]  /*0f70*/  LDCU.64 UR8, c[0x4][0x28] ;  /* 0x01000500ff0877ac */ /* 0x000ee20008000a00 */
[----:B0---4-:R-:W-:Y:S02]  /*0f80*/  IMAD.U32 R4, RZ, RZ, UR4 ;  /* 0x00000004ff047e24 */ /* 0x011fe4000f8e00ff */
[----:B------:R-:W-:Y:S01]  /*0f90*/  IMAD.U32 R5, RZ, RZ, UR5 ;  /* 0x00000005ff057e24 */ /* 0x000fe2000f8e00ff */
[----:B-1----:R-:W-:Y:S01]  /*0fa0*/  MOV R6, UR6 ;  /* 0x0000000600067c02 */ /* 0x002fe20008000f00 */
[----:B------:R-:W-:-:S02]  /*0fb0*/  IMAD.U32 R7, RZ, RZ, UR7 ;  /* 0x00000007ff077e24 */ /* 0x000fc4000f8e00ff */
[----:B---3--:R-:W-:Y:S01]  /*0fc0*/  IMAD.U32 R10, RZ, RZ, UR8 ;  /* 0x00000008ff0a7e24 */ /* 0x008fe2000f8e00ff */
[----:B------:R-:W-:-:S07]  /*0fd0*/  MOV R11, UR9 ;  /* 0x00000009000b7c02 */ /* 0x000fce0008000f00 */
[----:B------:R-:W-:-:S07]  /*0fe0*/  LEPC R20, `(.L_x_7) ;  /* 0x000000001014794e */ /* 0x000fce0000000000 */
[----:B--2---:R-:W-:Y:S05]  /*0ff0*/  CALL.ABS.NOINC R14 ;  /* 0x000000000e007343 */ /* 0x004fea0003c00000 */
.L_x_7:
[----:B------:R-:W-:-:S13]  /*1000*/  ISETP.GT.U32.AND P6, PT, R59, 0x800, PT ;  /* 0x000008003b00780c */ /* 0x000fda0003fc4070 */
[----:B------:R-:W-:Y:S05]  /*1010*/  @P6 BRA `(.L_x_8) ;  /* 0x0000000400a06947 */ /* 0x000fea0003800000 */
[----:B0---4-:R-:W-:Y:S01]  /*1020*/  VIMNMX.U32 R4, PT, PT, R2, 0x1, !PT ;  /* 0x0000000102047848 */ /* 0x011fe20007fe0000 */
[----:B------:R-:W-:Y:S01]  /*1030*/  IMAD.SHL.U32 R0, R16, 0x10, RZ ;  /* 0x0000001010007824 */ /* 0x000fe200078e00ff */
[----:B------:R-:W0:Y:S01]  /*1040*/  LDC.64 R2, c[0x0][0x358] ;  /* 0x0000d600ff027b82 */ /* 0x000e220000000a00 */
[----:B------:R-:W-:Y:S01]  /*1050*/  ISETP.GT.U32.AND P0, PT, R59, 0x200, PT ;  /* 0x000002003b00780c */ /* 0x000fe20003f04070 */
[----:B-1----:R-:W-:Y:S01]  /*1060*/  IMAD.MOV.U32 R10, RZ, RZ, RZ ;  /* 0x000000ffff0a7224 */ /* 0x002fe200078e00ff */
[----:B--2---:R-:W-:-:S04]  /*1070*/  LOP3.LUT R11, R4, 0x3, RZ, 0xc0, !PT ;  /* 0x00000003040b7812 */ /* 0x004fc800078ec0ff */
[----:B------:R-:W-:-:S07]  /*1080*/  ISETP.NE.AND P1, PT, R11, RZ, PT ;  /* 0x000000ff0b00720c */ /* 0x000fce0003f25270 */
[----:B------:R-:W-:Y:S06]  /*1090*/  @P0 BRA `(.L_x_9) ;  /* 0x0000000000d40947 */ /* 0x000fec0003800000 */
[----:B------:R-:W1:Y:S01]  /*10a0*/  S2R R5, SR_CgaCtaId ;  /* 0x0000000000057919 */ /* 0x000e620000008800 */
[----:B------:R-:W-:Y:S01]  /*10b0*/  MOV R12, 0x400 ;  /* 0x00000400000c7802 */ /* 0x000fe20000000f00 */
[----:B------:R-:W-:Y:S01]  /*10c0*/  BSSY.RECONVERGENT B0, `(.L_x_9) ;  /* 0x0000032000007945 */ /* 0x000fe20003800200 */
[----:B------:R-:W-:Y:S01]  /*10d0*/  LOP3.LUT R10, R4, 0xffc, RZ, 0xc0, !PT ;  /* 0x00000ffc040a7812 */ /* 0x000fe200078ec0ff */
[----:B------:R-:W-:Y:S01]  /*10e0*/  IMAD.MOV.U32 R13, RZ, RZ, RZ ;  /* 0x000000ffff0d7224 */ /* 0x000fe200078e00ff */
[----:B------:R-:W-:-:S04]  /*10f0*/  IADD3 R12, PT, PT, R12, 0x2200, RZ ;  /* 0x000022000c0c7810 */ /* 0x000fc80007ffe0ff */
[----:B-1----:R-:W-:-:S07]  /*1100*/  LEA R12, R5, R12, 0x18 ;  /* 0x0000000c050c7211 */ /* 0x002fce00078ec0ff */
.L_x_10:
[----:B-1----:R-:W1:Y:S01]  /*1110*/  LDC.64 R4, c[0x0][0x388] ;  /* 0x0000e200ff047b82 */ /* 0x002e620000000a00 */
[----:B------:R-:W2:Y:S01]  /*1120*/  LDCU UR4, c[0x0][0x39c] ;  /* 0x00007380ff0477ac */ /* 0x000ea20008000800 */
[----:B------:R-:W-:Y:S01]  /*1130*/  IMAD R9, R59, R13, R30 ;  /* 0x0000000d3b097224 */ /* 0x000fe200078e021e */
[----:B0-----:R-:W-:Y:S02]  /*1140*/  R2UR UR6, R2 ;  /* 0x00000000020672ca */ /* 0x001fe400000e0000 */
[----:B------:R-:W-:Y:S02]  /*1150*/  R2UR UR7, R3 ;  /* 0x00000000030772ca */ /* 0x000fe400000e0000 */
[C---:B------:R-:W-:Y:S02]  /*1160*/  LOP3.LUT R7, R9.reuse, 0x7f, RZ, 0xc0, !PT ;  /* 0x0000007f09077812 */ /* 0x040fe400078ec0ff */
[----:B------:R-:W-:-:S03]  /*1170*/  LEA.HI R6, R9, R0, RZ, 0x19 ;  /* 0x0000000009067211 */ /* 0x000fc600078fc8ff */
[----:B------:R-:W-:-:S04]  /*1180*/  IMAD R7, R58, 0x80, R7 ;  /* 0x000000803a077824 */ /* 0x000fc800078e0207 */
[----:B--2---:R-:W-:-:S04]  /*1190*/  IMAD R7, R6, UR4, R7 ;  /* 0x0000000406077c24 */ /* 0x004fc8000f8e0207 */
[----:B-1----:R-:W-:-:S06]  /*11a0*/  IMAD.WIDE R6, R7, 0x4, R4 ;  /* 0x0000000407067825 */ /* 0x002fcc00078e0204 */
[----:B------:R0:W2:Y:S01]  /*11b0*/  LDG.E R6, desc[UR6][R6.64] ;  /* 0x0000000606067981 */ /* 0x0000a2000c1e1900 */
[----:B------:R-:W-:Y:S01]  /*11c0*/  IADD3 R15, PT, PT, R59, R9, RZ ;  /* 0x000000093b0f7210 */ /* 0x000fe20007ffe0ff */
[----:B------:R-:W-:Y:S01]  /*11d0*/  IMAD R9, R9, 0x4, R12 ;  /* 0x0000000409097824 */ /* 0x000fe200078e020c */
[----:B------:R-:W-:Y:S02]  /*11e0*/  R2UR UR8, R2 ;  /* 0x00000000020872ca */ /* 0x000fe400000e0000 */
[----:B------:R-:W-:Y:S01]  /*11f0*/  LOP3.LUT R61, R15, 0x7f, RZ, 0xc0, !PT ;  /* 0x0000007f0f3d7812 */ /* 0x000fe200078ec0ff */
[----:B------:R-:W-:Y:S01]  /*1200*/  IMAD.IADD R21, R59, 0x1, R15 ;  /* 0x000000013b157824 */ /* 0x000fe200078e020f */
[----:B------:R-:W-:Y:S02]  /*1210*/  R2UR UR9, R3 ;  /* 0x00000000030972ca */ /* 0x000fe400000e0000 */
[----:B------:R-:W-:Y:S02]  /*1220*/  LEA R8, R58, R61, 0x7 ;  /* 0x0000003d3a087211 */ /* 0x000fe400078e38ff */
[----:B------:R-:W-:-:S02]  /*1230*/  LOP3.LUT R14, R21, 0x7f, RZ, 0xc0, !PT ;  /* 0x0000007f150e7812 */ /* 0x000fc400078ec0ff */
[----:B0-----:R-:W-:-:S03]  /*1240*/  LEA.HI R7, R15, R0, RZ, 0x19 ;  /* 0x000000000f077211 */ /* 0x001fc600078fc8ff */
[----:B------:R-:W-:Y:S01]  /*1250*/  IMAD R61, R58, 0x80, R14 ;  /* 0x000000803a3d7824 */ /* 0x000fe200078e020e */
[----:B------:R-:W-:Y:S01]  /*1260*/  LEA.HI R14, R21, R0, RZ, 0x19 ;  /* 0x00000000150e7211 */ /* 0x000fe200078fc8ff */
[----:B------:R-:W-:-:S04]  /*1270*/  IMAD R7, R7, UR4, R8 ;  /* 0x0000000407077c24 */ /* 0x000fc8000f8e0208 */
[----:B------:R-:W-:Y:S01]  /*1280*/  IMAD R61, R14, UR4, R61 ;  /* 0x000000040e3d7c24 */ /* 0x000fe2000f8e023d */
[----:B--2---:R0:W-:Y:S02]  /*1290*/  STS [R9], R6 ;  /* 0x0000000609007388 */ /* 0x0041e40000000800 */
[----:B0-----:R-:W-:-:S04]  /*12a0*/  IMAD.WIDE R8, R7, 0x4, R4 ;  /* 0x0000000407087825 */ /* 0x001fc800078e0204 */
[----:B------:R-:W-:Y:S02]  /*12b0*/  IMAD.WIDE R6, R61, 0x4, R4 ;  /* 0x000000043d067825 */ /* 0x000fe400078e0204 */
[----:B------:R-:W2:Y:S02]  /*12c0*/  LDG.E R8, desc[UR6][R8.64] ;  /* 0x0000000608087981 */ /* 0x000ea4000c1e1900 */
[----:B------:R-:W-:Y:S02]  /*12d0*/  IMAD.IADD R61, R59, 0x1, R21 ;  /* 0x000000013b3d7824 */ /* 0x000fe400078e0215 */
[----:B------:R-:W3:Y:S03]  /*12e0*/  LDG.E R6, desc[UR8][R6.64] ;  /* 0x0000000806067981 */ /* 0x000ee6000c1e1900 */
[----:B------:R-:W-:-:S04]  /*12f0*/  LOP3.LUT R14, R61, 0x7f, RZ, 0xc0, !PT ;  /* 0x0000007f3d0e7812 */ /* 0x000fc800078ec0ff */
[----:B------:R-:W-:Y:S02]  /*1300*/  LEA R20, R58, R14, 0x7 ;  /* 0x0000000e3a147211 */ /* 0x000fe400078e38ff */
[----:B------:R-:W-:-:S05]  /*1310*/  LEA.HI R14, R61, R0, RZ, 0x19 ;  /* 0x000000003d0e7211 */ /* 0x000fca00078fc8ff */
[----:B------:R-:W-:-:S04]  /*1320*/  IMAD R14, R14, UR4, R20 ;  /* 0x000000040e0e7c24 */ /* 0x000fc8000f8e0214 */
[----:B------:R-:W-:-:S06]  /*1330*/  IMAD.WIDE R4, R14, 0x4, R4 ;  /* 0x000000040e047825 */ /* 0x000fcc00078e0204 */
[----:B------:R-:W4:Y:S01]  /*1340*/  LDG.E R4, desc[UR6][R4.64] ;  /* 0x0000000604047981 */ /* 0x000f22000c1e1900 */
[--C-:B------:R-:W-:Y:S01]  /*1350*/  IMAD R15, R15, 0x4, R12.reuse ;  /* 0x000000040f0f7824 */ /* 0x100fe200078e020c */
[----:B------:R-:W-:Y:S01]  /*1360*/  LEA R61, R61, R12, 0x2 ;  /* 0x0000000c3d3d7211 */ /* 0x000fe200078e10ff */
[----:B------:R-:W-:Y:S02]  /*1370*/  IMAD R21, R21, 0x4, R12 ;  /* 0x0000000415157824 */ /* 0x000fe400078e020c */
[----:B------:R-:W-:-:S05]  /*1380*/  VIADD R13, R13, 0x4 ;  /* 0x000000040d0d7836 */ /* 0x000fca0000000000 */
[----:B------:R-:W-:Y:S01]  /*1390*/  ISETP.NE.AND P0, PT, R13, R10, PT ;  /* 0x0000000a0d00720c */ /* 0x000fe20003f05270 */
[----:B--2---:R1:W-:Y:S04]  /*13a0*/  STS [R15], R8 ;  /* 0x000000080f007388 */ /* 0x0043e80000000800 */
[----:B---3--:R1:W-:Y:S04]  /*13b0*/  STS [R21], R6 ;  /* 0x0000000615007388 */ /* 0x0083e80000000800 */
[----:B----4-:R1:W-:Y:S04]  /*13c0*/  STS [R61], R4 ;  /* 0x000000043d007388 */ /* 0x0103e80000000800 */
[----:B------:R-:W-:Y:S05]  /*13d0*/  @P0 BRA `(.L_x_10) ;  /* 0xfffffffc004c0947 */ /* 0x000fea000383ffff */
[----:B------:R-:W-:Y:S05]  /*13e0*/  BSYNC.RECONVERGENT B0 ;  /* 0x0000000000007941 */ /* 0x000fea0003800200 */
.L_x_9:
        /* <DEDUP_REMOVED lines=11> */
[----:B------:R-:W2:Y:S01]  /*14a0*/  LDG.E R6, desc[UR4][R6.64] ;  /* 0x0000000406067981 */ /* 0x000ea2000c1e1900 */
[----:B------:R-:W0:Y:S01]  /*14b0*/  S2UR UR5, SR_CgaCtaId ;  /* 0x00000000000579c3 */ /* 0x000e220000008800 */
[----:B------:R-:W-:Y:S01]  /*14c0*/  UMOV UR4, 0x400 ;  /* 0x0000040000047882 */ /* 0x000fe20000000000 */
[----:B------:R-:W-:Y:S01]  /*14d0*/  ISETP.NE.AND P0, PT, R11, 0x1, PT ;  /* 0x000000010b00780c */ /* 0x000fe20003f05270 */
[----:B------:R-:W-:-:S04]  /*14e0*/  UIADD3 UR4, UPT, UPT, UR4, 0x2200, URZ ;  /* 0x0000220004047890 */ /* 0x000fc8000fffe0ff */
[----:B0-----:R-:W-:-:S06]  /*14f0*/  ULEA UR4, UR5, UR4, 0x18 ;  /* 0x0000000405047291 */ /* 0x001fcc000f8ec0ff */
[----:B------:R-:W-:-:S05]  /*1500*/  LEA R9, R10, UR4, 0x2 ;  /* 0x000000040a097c11 */ /* 0x000fca000f8e10ff */
[----:B--2---:R3:W-:Y:S01]  /*1510*/  STS [R9], R6 ;  /* 0x0000000609007388 */ /* 0x0047e20000000800 */
[----:B------:R-:W-:Y:S05]  /*1520*/  @!P0 BRA `(.L_x_8) ;  /* 0x00000000005c8947 */ /* 0x000fea0003800000 */
[----:B------:R-:W-:Y:S02]  /*1530*/  ISETP.NE.AND P0, PT, R11, 0x2, PT ;  /* 0x000000020b00780c */ /* 0x000fe40003f05270 */
[----:B---3--:R-:W-:Y:S02]  /*1540*/  IADD3 R6, PT, PT, R59, R10, RZ ;  /* 0x0000000a3b067210 */ /* 0x008fe40007ffe0ff */
[----:B------:R-:W-:Y:S02]  /*1550*/  R2UR UR8, R2 ;  /* 0x00000000020872ca */ /* 0x000fe400000e0000 */
[C---:B------:R-:W-:Y:S02]  /*1560*/  LOP3.LUT R9, R6.reuse, 0x7f, RZ, 0xc0, !PT ;  /* 0x0000007f06097812 */ /* 0x040fe400078ec0ff */
[----:B------:R-:W-:Y:S02]  /*1570*/  LEA.HI R8, R6, R0, RZ, 0x19 ;  /* 0x0000000006087211 */ /* 0x000fe400078fc8ff */
[----:B------:R-:W-:-:S02]  /*1580*/  LEA R9, R58, R9, 0x7 ;  /* 0x000000093a097211 */ /* 0x000fc400078e38ff */
[----:B------:R-:W-:Y:S01]  /*1590*/  R2UR UR9, R3 ;  /* 0x00000000030972ca */ /* 0x000fe200000e0000 */
[----:B------:R-:W-:Y:S01]  /*15a0*/  @P0 IMAD.IADD R7, R59, 0x1, R6 ;  /* 0x000000013b070824 */ /* 0x000fe200078e0206 */
[----:B------:R-:W-:Y:S02]  /*15b0*/  @P0 R2UR UR10, R2 ;  /* 0x00000000020a02ca */ /* 0x000fe400000e0000 */
[----:B------:R-:W-:Y:S01]  /*15c0*/  @P0 R2UR UR11, R3 ;  /* 0x00000000030b02ca */ /* 0x000fe200000e0000 */
[----:B------:R-:W-:Y:S01]  /*15d0*/  IMAD R3, R8, UR6, R9 ;  /* 0x0000000608037c24 */ /* 0x000fe2000f8e0209 */
[C---:B------:R-:W-:Y:S02]  /*15e0*/  @P0 LOP3.LUT R11, R7.reuse, 0x7f, RZ, 0xc0, !PT ;  /* 0x0000007f070b0812 */ /* 0x040fe400078ec0ff */
[----:B------:R-:W-:Y:S01]  /*15f0*/  @P0 LEA.HI R0, R7, R0, RZ, 0x19 ;  /* 0x0000000007000211 */ /* 0x000fe200078fc8ff */
[----:B------:R-:W-:-:S04]  /*1600*/  IMAD.WIDE R2, R3, 0x4, R4 ;  /* 0x0000000403027825 */ /* 0x000fc800078e0204 */
[----:B------:R-:W-:Y:S02]  /*1610*/  @P0 IMAD R11, R58, 0x80, R11 ;  /* 0x000000803a0b0824 */ /* 0x000fe400078e020b */
[----:B------:R-:W2:Y:S02]  /*1620*/  LDG.E R2, desc[UR8][R2.64] ;  /* 0x0000000802027981 */ /* 0x000ea4000c1e1900 */
[----:B------:R-:W-:-:S04]  /*1630*/  @P0 IMAD R11, R0, UR6, R11 ;  /* 0x00000006000b0c24 */ /* 0x000fc8000f8e020b */
[----:B------:R-:W-:-:S06]  /*1640*/  @P0 IMAD.WIDE R4, R11, 0x4, R4 ;  /* 0x000000040b040825 */ /* 0x000fcc00078e0204 */
[----:B------:R-:W3:Y:S01]  /*1650*/  @P0 LDG.E R4, desc[UR10][R4.64] ;  /* 0x0000000a04040981 */ /* 0x000ee2000c1e1900 */
[----:B------:R-:W-:Y:S02]  /*1660*/  LEA R9, R6, UR4, 0x2 ;  /* 0x0000000406097c11 */ /* 0x000fe4000f8e10ff */
[----:B------:R-:W-:-:S03]  /*1670*/  @P0 LEA R7, R7, UR4, 0x2 ;  /* 0x0000000407070c11 */ /* 0x000fc6000f8e10ff */
[----:B--2---:R0:W-:Y:S04]  /*1680*/  STS [R9], R2 ;  /* 0x0000000209007388 */ /* 0x0041e80000000800 */
[----:B---3--:R0:W-:Y:S02]  /*1690*/  @P0 STS [R7], R4 ;  /* 0x0000000407000388 */ /* 0x0081e40000000800 */
.L_x_8:
[----:B0---4-:R-:W0:Y:S01]  /*16a0*/  S2R R3, SR_CgaCtaId ;  /* 0x0000000000037919 */ /* 0x011e220000008800 */
[----:B------:R-:W-:Y:S05]  /*16b0*/  WARPSYNC.ALL ;  /* 0x0000000000007948 */ /* 0x000fea0003800000 */
[----:B------:R-:W-:Y:S01]  /*16c0*/  BAR.SYNC.DEFER_BLOCKING 0x0 ;  /* 0x0000000000007b1d */ /* 0x000fe20000010000 */
[----:B------:R-:W-:Y:S02]  /*16d0*/  MOV R0, 0x400 ;  /* 0x0000040000007802 */ /* 0x000fe40000000f00 */
[C---:B------:R-:W-:Y:S02]  /*16e0*/  SHF.L.U32 R2, R30.reuse, 0x2, RZ ;  /* 0x000000021e027819 */ /* 0x040fe400000006ff */
[----:B-1----:R-:W-:Y:S01]  /*16f0*/  LOP3.LUT R4, R30, 0x18, RZ, 0xc0, !PT ;  /* 0x000000181e047812 */ /* 0x002fe200078ec0ff */
[----:B---3--:R-:W-:Y:S01]  /*1700*/  VIADD R6, R0, 0x2200 ;  /* 0x0000220000067836 */ /* 0x008fe20000000000 */
[----:B------:R-:W-:-:S03]  /*1710*/  LOP3.LUT R5, R2, 0x1c, RZ, 0xc0, !PT ;  /* 0x0000001c02057812 */ /* 0x000fc600078ec0ff */
[----:B------:R-:W-:Y:S01]  /*1720*/  IMAD.IADD R4, R23, 0x1, R4 ;  /* 0x0000000117047824 */ /* 0x000fe200078e0204 */
[----:B------:R-:W-:Y:S02]  /*1730*/  LOP3.LUT R5, R5, 0x60, R30, 0xf8, !PT ;  /* 0x0000006005057812 */ /* 0x000fe400078ef81e */
[C---:B0-----:R-:W-:Y:S02]  /*1740*/  LEA R0, R3.reuse, R0, 0x18 ;  /* 0x0000000003007211 */ /* 0x041fe400078ec0ff */
[----:B------:R-:W-:Y:S02]  /*1750*/  LEA R2, R3, R6, 0x18 ;  /* 0x0000000603027211 */ /* 0x000fe400078ec0ff */
[----:B------:R-:W-:-:S07]  /*1760*/  MOV R3, RZ ;  /* 0x000000ff00037202 */ /* 0x000fce0000000f00 */
.L_x_11:
[C---:B------:R-:W-:Y:S01]  /*1770*/  LEA R7, R3.reuse, R0, 0x2 ;  /* 0x0000000003077211 */ /* 0x040fe200078e10ff */
[C---:B------:R-:W-:Y:S01]  /*1780*/  IMAD R6, R3.reuse, 0x204, R2 ;  /* 0x0000020403067824 */ /* 0x040fe200078e0202 */
[----:B------:R-:W-:-:S03]  /*1790*/  IADD3 R3, PT, PT, R3, 0x1, RZ ;  /* 0x0000000103037810 */ /* 0x000fc60007ffe0ff */
[----:B------:R-:W-:Y:S01]  /*17a0*/  IMAD R7, R4, 0x44, R7 ;  /* 0x0000004404077824 */ /* 0x000fe200078e0207 */
[----:B------:R-:W-:Y:S01]  /*17b0*/  ISETP.NE.AND P0, PT, R3, 0x10, PT ;  /* 0x000000100300780c */ /* 0x000fe20003f05270 */
[----:B------:R-:W-:-:S03]  /*17c0*/  IMAD R10, R5, 0x4, R6 ;  /* 0x00000004050a7824 */ /* 0x000fc600078e0206 */
[----:B------:R-:W-:Y:S04]  /*17d0*/  LDS R6, [R7] ;  /* 0x0000000007067984 */ /* 0x000fe80000000800 */
[----:B------:R-:W0:Y:S04]  /*17e0*/  LDS R12, [R10] ;  /* 0x000000000a0c7984 */ /* 0x000e280000000800 */
[----:B------:R-:W1:Y:S04]  /*17f0*/  LDS R14, [R10+0x4] ;  /* 0x000004000a0e7984 */ /* 0x000e680000000800 */
[----:B------:R-:W3:Y:S04]  /*1800*/  LDS R20, [R10+0x8] ;  /* 0x000008000a147984 */ /* 0x000ee80000000800 */
[----:B------:R-:W4:Y:S04]  /*1810*/  LDS R60, [R10+0xc] ;  /* 0x00000c000a3c7984 */ /* 0x000f280000000800 */
[----:B--2---:R-:W2:Y:S04]  /*1820*/  LDS R8, [R7+0x44] ;  /* 0x0000440007087984 */ /* 0x004ea80000000800 */
[----:B------:R-:W5:Y:S04]  /*1830*/  LDS R9, [R7+0x88] ;  /* 0x0000880007097984 */ /* 0x000f680000000800 */
[----:B------:R-:W5:Y:S04]  /*1840*/  LDS R11, [R7+0xcc] ;  /* 0x0000cc00070b7984 */ /* 0x000f680000000800 */
[----:B------:R-:W5:Y:S04]  /*1850*/  LDS R13, [R7+0x110] ;  /* 0x00011000070d7984 */ /* 0x000f680000000800 */
[----:B------:R-:W5:Y:S04]  /*1860*/  LDS R15, [R7+0x154] ;  /* 0x00015400070f7984 */ /* 0x000f680000000800 */
[----:B------:R-:W5:Y:S04]  /*1870*/  LDS R21, [R7+0x198] ;  /* 0x0001980007157984 */ /* 0x000f680000000800 */
[----:B------:R-:W5:Y:S01]  /*1880*/  LDS R61, [R7+0x1dc] ;  /* 0x0001dc00073d7984 */ /* 0x000f620000000800 */
[C---:B0-----:R-:W-:Y:S01]  /*1890*/  FFMA R25, R6.reuse, R12, R25 ;  /* 0x0000000c06197223 */ /* 0x041fe20000000019 */
[C---:B-1----:R-:W-:Y:S01]  /*18a0*/  FFMA R26, R6.reuse, R14, R26 ;  /* 0x0000000e061a7223 */ /* 0x042fe2000000001a */
[C---:B---3--:R-:W-:Y:S01]  /*18b0*/  FFMA R27, R6.reuse, R20, R27 ;  /* 0x00000014061b7223 */ /* 0x048fe2000000001b */
[----:B----4-:R-:W-:Y:S01]  /*18c0*/  FFMA R28, R6, R60, R28 ;  /* 0x0000003c061c7223 */ /* 0x010fe2000000001c */
[C---:B--2---:R-:W-:Y:S01]  /*18d0*/  FFMA R29, R8.reuse, R12, R29 ;  /* 0x0000000c081d7223 */ /* 0x044fe2000000001d */
[C---:B------:R-:W-:Y:S01]  /*18e0*/  FFMA R31, R8.reuse, R14, R31 ;  /* 0x0000000e081f7223 */ /* 0x040fe2000000001f */
[C---:B------:R-:W-:Y:S01]  /*18f0*/  FFMA R32, R8.reuse, R20, R32 ;  /* 0x0000001408207223 */ /* 0x040fe20000000020 */
[----:B------:R-:W-:Y:S01]  /*1900*/  FFMA R33, R8, R60, R33 ;  /* 0x0000003c08217223 */ /* 0x000fe20000000021 */
[C---:B-----5:R-:W-:Y:S01]  /*1910*/  FFMA R34, R9.reuse, R12, R34 ;  /* 0x0000000c09227223 */ /* 0x060fe20000000022 */
[C---:B------:R-:W-:Y:S01]  /*1920*/  FFMA R35, R9.reuse, R14, R35 ;  /* 0x0000000e09237223 */ /* 0x040fe20000000023 */
[C---:B------:R-:W-:Y:S01]  /*1930*/  FFMA R36, R9.reuse, R20, R36 ;  /* 0x0000001409247223 */ /* 0x040fe20000000024 */
[----:B------:R-:W-:Y:S01]  /*1940*/  FFMA R37, R9, R60, R37 ;  /* 0x0000003c09257223 */ /* 0x000fe20000000025 */
[C---:B------:R-:W-:Y:S01]  /*1950*/  FFMA R38, R11.reuse, R12, R38 ;  /* 0x0000000c0b267223 */ /* 0x040fe20000000026 */
        /* <DEDUP_REMOVED lines=19> */
[----:B------:R-:W-:Y:S06]  /*1a90*/  @P0 BRA `(.L_x_11) ;  /* 0xfffffffc00340947 */ /* 0x000fec000383ffff */
[----:B------:R-:W0:Y:S01]  /*1aa0*/  LDCU UR4, c[0x0][0x3a0] ;  /* 0x00007400ff0477ac */ /* 0x000e220008000800 */
[----:B------:R-:W-:Y:S01]  /*1ab0*/  VIADD R16, R16, 0x1 ;  /* 0x0000000110107836 */ /* 0x000fe20000000000 */
[----:B0-----:R-:W-:-:S04]  /*1ac0*/  USHF.R.S32.HI UR5, URZ, 0x1f, UR4 ;  /* 0x0000001fff057899 */ /* 0x001fc80008011404 */
[----:B------:R-:W-:-:S04]  /*1ad0*/  ULEA.HI UR5, UR5, UR4, URZ, 0x4 ;  /* 0x0000000405057291 */ /* 0x000fc8000f8f20ff */
[----:B------:R-:W-:Y:S01]  /*1ae0*/  USHF.R.S32.HI UR5, URZ, 0x4, UR5 ;  /* 0x00000004ff057899 */ /* 0x000fe20008011405 */
[----:B------:R-:W-:Y:S05]  /*1af0*/  BAR.SYNC.DEFER_BLOCKING 0x0 ;  /* 0x0000000000007b1d */ /* 0x000fea0000010000 */
[----:B------:R-:W-:-:S13]  /*1b00*/  ISETP.NE.AND P0, PT, R16, UR5, PT ;  /* 0x0000000510007c0c */ /* 0x000fda000bf05270 */
[----:B------:R-:W-:Y:S05]  /*1b10*/  @P0 BRA `(.L_x_12) ;  /* 0xffffffe800b00947 */ /* 0x000fea000383ffff */
.L_x_2:
[----:B------:R-:W0:Y:S01]  /*1b20*/  S2R R0, SR_TID.Y ;  /* 0x0000000000007919 */ /* 0x000e220000002200 */
[----:B------:R-:W0:Y:S01]  /*1b30*/  LDCU UR4, c[0x0][0x360] ;  /* 0x00006c00ff0477ac */ /* 0x000e220008000800 */
[----:B------:R-:W1:Y:S01]  /*1b40*/  LDC R11, c[0x0][0x39c] ;  /* 0x0000e700ff0b7b82 */ /* 0x000e620000000800 */
[----:B------:R-:W0:Y:S07]  /*1b50*/  S2R R5, SR_TID.X ;  /* 0x0000000000057919 */ /* 0x000e2e0000002100 */
[----:B------:R-:W2:Y:S01]  /*1b60*/  LDC.64 R2, c[0x0][0x390] ;  /* 0x0000e400ff027b82 */ /* 0x000ea20000000a00 */
[----:B0-----:R-:W-:Y:S01]  /*1b70*/  IMAD R0, R0, UR4, R5 ;  /* 0x0000000400007c24 */ /* 0x001fe2000f8e0205 */
[----:B------:R-:W0:Y:S04]  /*1b80*/  LDCU.64 UR4, c[0x0][0x358] ;  /* 0x00006b00ff0477ac */ /* 0x000e280008000a00 */
[----:B------:R-:W-:-:S02]  /*1b90*/  LOP3.LUT R5, R0, 0x60, RZ, 0xc0, !PT ;  /* 0x0000006000057812 */ /* 0x000fc400078ec0ff */
[C---:B------:R-:W-:Y:S02]  /*1ba0*/  SHF.L.U32 R4, R0.reuse, 0x2, RZ ;  /* 0x0000000200047819 */ /* 0x040fe400000006ff */
[----:B------:R-:W-:Y:S01]  /*1bb0*/  LOP3.LUT R0, R0, 0x18, RZ, 0xc0, !PT ;  /* 0x0000001800007812 */ /* 0x000fe200078ec0ff */
[----:B------:R-:W-:Y:S01]  /*1bc0*/  IMAD R5, R58, 0x80, R5 ;  /* 0x000000803a057824 */ /* 0x000fe200078e0205 */
[----:B------:R-:W-:Y:S02]  /*1bd0*/  LOP3.LUT R4, R4, 0x1c, RZ, 0xc0, !PT ;  /* 0x0000001c04047812 */ /* 0x000fe400078ec0ff */
[----:B------:R-:W-:Y:S02]  /*1be0*/  IADD3 R0, PT, PT, R23, R0, R24 ;  /* 0x0000000017007210 */ /* 0x000fe40007ffe018 */
[----:B------:R-:W-:-:S05]  /*1bf0*/  IADD3 R4, PT, PT, R5, R4, RZ ;  /* 0x0000000405047210 */ /* 0x000fca0007ffe0ff */
[----:B-1----:R-:W-:-:S04]  /*1c00*/  IMAD R7, R0, R11, R4 ;  /* 0x0000000b00077224 */ /* 0x002fc800078e0204 */
[----:B--2---:R-:W-:-:S05]  /*1c10*/  IMAD.WIDE R6, R7, 0x4, R2 ;  /* 0x0000000407067825 */ /* 0x004fca00078e0202 */
[----:B0-----:R-:W-:Y:S01]  /*1c20*/  STG.E desc[UR4][R6.64], R25 ;  /* 0x0000001906007986 */ /* 0x001fe2000c101904 */
[----:B------:R-:W-:-:S03]  /*1c30*/  IMAD.WIDE R4, R11, 0x4, R6 ;  /* 0x000000040b047825 */ /* 0x000fc600078e0206 */
[----:B------:R-:W-:Y:S01]  /*1c40*/  STG.E desc[UR4][R6.64+0x4], R26 ;  /* 0x0000041a06007986 */ /* 0x000fe2000c101904 */
[----:B------:R-:W-:-:S03]  /*1c50*/  IMAD.WIDE R2, R11, 0x4, R4 ;  /* 0x000000040b027825 */ /* 0x000fc600078e0204 */
[----:B------:R-:W-:Y:S04]  /*1c60*/  STG.E desc[UR4][R6.64+0x8], R27 ;  /* 0x0000081b06007986 */ /* 0x000fe8000c101904 */
[----:B------:R0:W-:Y:S01]  /*1c70*/  STG.E desc[UR4][R6.64+0xc], R28 ;  /* 0x00000c1c06007986 */ /* 0x0001e2000c101904 */
[----:B------:R-:W-:-:S03]  /*1c80*/  IMAD.WIDE R8, R11, 0x4, R2 ;  /* 0x000000040b087825 */ /* 0x000fc600078e0202 */
[----:B------:R-:W-:Y:S01]  /*1c90*/  STG.E desc[UR4][R4.64], R29 ;  /* 0x0000001d04007986 */ /* 0x000fe2000c101904 */
[----:B------:R-:W-:-:S03]  /*1ca0*/  IMAD.WIDE R12, R11, 0x4, R8 ;  /* 0x000000040b0c7825 */ /* 0x000fc600078e0208 */
[----:B------:R-:W-:Y:S04]  /*1cb0*/  STG.E desc[UR4][R4.64+0x4], R31 ;  /* 0x0000041f04007986 */ /* 0x000fe8000c101904 */
[----:B------:R-:W-:Y:S01]  /*1cc0*/  STG.E desc[UR4][R4.64+0x8], R32 ;  /* 0x0000082004007986 */ /* 0x000fe2000c101904 */
[----:B0-----:R-:W-:-:S03]  /*1cd0*/  IMAD.WIDE R6, R11, 0x4, R12 ;  /* 0x000000040b067825 */ /* 0x001fc600078e020c */
[----:B------:R0:W-:Y:S04]  /*1ce0*/  STG.E desc[UR4][R4.64+0xc], R33 ;  /* 0x00000c2104007986 */ /* 0x0001e8000c101904 */
[----:B------:R-:W-:Y:S04]  /*1cf0*/  STG.E desc[UR4][R2.64], R34 ;  /* 0x0000002202007986 */ /* 0x000fe8000c101904 */
[----:B------:R-:W-:Y:S01]  /*1d00*/  STG.E desc[UR4][R2.64+0x4], R35 ;  /* 0x0000042302007986 */ /* 0x000fe2000c101904 */
[----:B0-----:R-:W-:-:S03]  /*1d10*/  IMAD.WIDE R4, R11, 0x4, R6 ;  /* 0x000000040b047825 */ /* 0x001fc600078e0206 */
[----:B------:R-:W-:Y:S04]  /*1d20*/  STG.E desc[UR4][R2.64+0x8], R36 ;  /* 0x0000082402007986 */ /* 0x000fe8000c101904 */
[----:B------:R0:W-:Y:S04]  /*1d30*/  STG.E desc[UR4][R2.64+0xc], R37 ;  /* 0x00000c2502007986 */ /* 0x0001e8000c101904 */
[----:B------:R-:W-:Y:S04]  /*1d40*/  STG.E desc[UR4][R8.64], R38 ;  /* 0x0000002608007986 */ /* 0x000fe8000c101904 */
[----:B------:R-:W-:Y:S01]  /*1d50*/  STG.E desc[UR4][R8.64+0x4], R39 ;  /* 0x0000042708007986 */ /* 0x000fe2000c101904 */
[----:B0-----:R-:W-:-:S03]  /*1d60*/  IMAD.WIDE R2, R11, 0x4, R4 ;  /* 0x000000040b027825 */ /* 0x001fc600078e0204 */
[----:B------:R-:W-:Y:S04]  /*1d70*/  STG.E desc[UR4][R8.64+0x8], R40 ;  /* 0x0000082808007986 */ /* 0x000fe8000c101904 */
        /* <DEDUP_REMOVED lines=16> */
[----:B------:R-:W-:Y:S01]  /*1e80*/  STG.E desc[UR4][R2.64+0xc], R57 ;  /* 0x00000c3902007986 */ /* 0x000fe2000c101904 */
[----:B------:R-:W-:Y:S05]  /*1e90*/  EXIT ;  /* 0x000000000000794d */ /* 0x000fea0003800000 */
.L_x_13:
[----:B------:R-:W-:-:S00]  /*1ea0*/  BRA `(.L_x_13) ;  /* 0xfffffffc00fc7947 */ /* 0x000fc0000383ffff */
[----:B------:R-:W-:-:S00]  /*1eb0*/  NOP ;  /* 0x0000000000007918 */ /* 0x000fc00000000000 */
        /* <DEDUP_REMOVED lines=12> */
.L_x_47:


//--------------------- .text._Z33matmulKernel_blocktile_threadtileILi128ELi128ELi16ELi8ELi8EEvPfS0_S0_iii --------------------------
	.section	.text._Z33matmulKernel_blocktile_threadtileILi128ELi128ELi16ELi8ELi8EEvPfS0_S0_iii,"ax",@progbits
	.align	128
        .global         _Z33matmulKernel_blocktile_threadtileILi128ELi128ELi16ELi8ELi8EEvPfS0_S0_iii
        .type           _Z33matmulKernel_blocktile_threadtileILi128ELi128ELi16ELi8ELi8EEvPfS0_S0_iii,@function
        .size           _Z33matmulKernel_blocktile_threadtileILi128ELi128ELi16ELi8ELi8EEvPfS0_S0_iii,(.L_x_48 - _Z33matmulKernel_blocktile_threadtileILi128ELi128ELi16ELi8ELi8EEvPfS0_S0_iii)
        .other          _Z33matmulKernel_blocktile_threadtileILi128ELi128ELi16ELi8ELi8EEvPfS0_S0_iii,@"STO_CUDA_ENTRY STV_DEFAULT"
_Z33matmulKernel_blocktile_threadtileILi128ELi128ELi16ELi8ELi8EEvPfS0_S0_iii:
.text._Z33matmulKernel_blocktile_threadtileILi128ELi128ELi16ELi8ELi8EEvPfS0_S0_iii:
[----:B------:R-:W0:Y:S01]  /*0000*/  LDC R1, c[0x0][0x37c] ;  /* 0x0000df00ff017b82 */ /* 0x000e220000000800 */
[----:B------:R-:W1:Y:S02]  /*0010*/  LDCU UR4, c[0x0][0x3a0] ;  /* 0x00007400ff0477ac */ /* 0x000e640008000800 */
[----:B-1----:R-:W-:-:S09]  /*0020*/  ULOP3.LUT UP0, URZ, UR4, 0xf, URZ, 0xc0, !UPT ;  /* 0x0000000f04ff7892 */ /* 0x002fd2000f80c0ff */
[----:B------:R-:W-:Y:S05]  /*0030*/  BRA.U !UP0, `(.L_x_14) ;  /* 0x0000000108407547 */ /* 0x000fea000b800000 */
[----:B------:R-:W-:Y:S01]  /*0040*/  MOV R0, 0x0 ;  /* 0x0000000000007802 */ /* 0x000fe20000000f00 */
[----:B------:R-:W1:Y:S01]  /*0050*/  LDCU.64 UR4, c[0x4][0x50] ;  /* 0x01000a00ff0477ac */ /* 0x000e620008000a00 */
[----:B------:R-:W-:Y:S02]  /*0060*/  HFMA2 R12, -RZ, RZ, 0, 5.9604644775390625e-08 ;  /* 0x00000001ff0c7431 */ /* 0x000fe400000001ff */
[----:B------:R-:W-:Y:S01]  /*0070*/  IMAD.MOV.U32 R8, RZ, RZ, 0x74 ;  /* 0x00000074ff087424 */ /* 0x000fe200078e00ff */
[----:B------:R2:W3:Y:S01]  /*0080*/  LDC.64 R2, c[0x4][R0] ;  /* 0x0100000000027b82 */ /* 0x0004e20000000a00 */
[----:B------:R-:W4:Y:S01]  /*0090*/  LDCU.64 UR6, c[0x4][0x38] ;  /* 0x01000700ff0677ac */ /* 0x000f220008000a00 */
[----:B------:R-:W-:Y:S01]  /*00a0*/  IMAD.MOV.U32 R13, RZ, RZ, RZ ;  /* 0x000000ffff0d7224 */ /* 0x000fe200078e00ff */
[----:B------:R-:W5:Y:S01]  /*00b0*/  LDCU.64 UR8, c[0x4][0x10] ;  /* 0x01000200ff0877ac */ /* 0x000f620008000a00 */
[----:B-1----:R-:W-:Y:S02]  /*00c0*/  IMAD.U32 R4, RZ, RZ, UR4 ;  /* 0x00000004ff047e24 */ /* 0x002fe4000f8e00ff */
[----:B------:R-:W-:Y:S01]  /*00d0*/  IMAD.U32 R5, RZ, RZ, UR5 ;  /* 0x00000005ff057e24 */ /* 0x000fe2000f8e00ff */
[----:B----4-:R-:W-:Y:S01]  /*00e0*/  MOV R6, UR6 ;  /* 0x0000000600067c02 */ /* 0x010fe20008000f00 */
[----:B------:R-:W-:-:S02]  /*00f0*/  IMAD.U32 R7, RZ, RZ, UR7 ;  /* 0x00000007ff077e24 */ /* 0x000fc4000f8e00ff */
[----:B-----5:R-:W-:Y:S01]  /*0100*/  IMAD.U32 R10, RZ, RZ, UR8 ;  /* 0x00000008ff0a7e24 */ /* 0x020fe2000f8e00ff */
[----:B--2---:R-:W-:-:S07]  /*0110*/  MOV R11, UR9 ;  /* 0x00000009000b7c02 */ /* 0x004fce0008000f00 */
[----:B------:R-:W-:-:S07]  /*0120*/  LEPC R20, `(.L_x_14) ;  /* 0x000000001014794e */ /* 0x000fce0000000000 */
[----:B0--3--:R-:W-:Y:S05]  /*0130*/  CALL.ABS.NOINC R2 ;  /* 0x0000000002007343 */ /* 0x009fea0003c00000 */
.L_x_14:
[----:B------:R-:W1:Y:S01]  /*0140*/  LDCU UR4, c[0x0][0x360] ;  /* 0x00006c00ff0477ac */ /* 0x000e620008000800 */
[----:B------:R-:W1:Y:S02]  /*0150*/  LDC R83, c[0x0][0x364] ;  /* 0x0000d900ff537b82 */ /* 0x000e640000000800 */
[----:B-1----:R-:W-:-:S05]  /*0160*/  IMAD R83, R83, UR4, RZ ;  /* 0x0000000453537c24 */ /* 0x002fca000f8e02ff */
[----:B------:R-:W-:-:S13]  /*0170*/  ISETP.NE.AND P0, PT, R83, 0x100, PT ;  /* 0x000001005300780c */ /* 0x000fda0003f05270 */
[----:B------:R-:W-:Y:S05]  /*0180*/  @!P0 BRA `(.L_x_15) ;  /* 0x0000000000408947 */ /* 0x000fea0003800000 */
[----:B------:R-:W-:Y:S01]  /*0190*/  MOV R0, 0x0 ;  /* 0x0000000000007802 */ /* 0x000fe20000000f00 */
[----:B------:R-:W1:Y:S01]  /*01a0*/  LDCU.64 UR4, c[0x4][0x58] ;  /* 0x01000b00ff0477ac */ /* 0x000e620008000a00 */
[----:B------:R-:W-:Y:S02]  /*01b0*/  HFMA2 R8, -RZ, RZ, 0, 7.03334808349609375e-06 ;  /* 0x00000076ff087431 */ /* 0x000fe400000001ff */
[----:B------:R-:W-:Y:S01]  /*01c0*/  IMAD.MOV.U32 R12, RZ, RZ, 0x1 ;  /* 0x00000001ff0c7424 */ /* 0x000fe200078e00ff */
[----:B------:R2:W3:Y:S01]  /*01d0*/  LDC.64 R2, c[0x4][R0] ;  /* 0x0100000000027b82 */ /* 0x0004e20000000a00 */
[----:B------:R-:W4:Y:S01]  /*01e0*/  LDCU.64 UR6, c[0x4][0x38] ;  /* 0x01000700ff0677ac */ /* 0x000f220008000a00 */
[----:B------:R-:W-:Y:S01]  /*01f0*/  MOV R13, RZ ;  /* 0x000000ff000d7202 */ /* 0x000fe20000000f00 */
[----:B------:R-:W5:Y:S01]  /*0200*/  LDCU.64 UR8, c[0x4][0x10] ;  /* 0x01000200ff0877ac */ /* 0x000f620008000a00 */
[----:B-1----:R-:W-:Y:S01]  /*0210*/  MOV R4, UR4 ;  /* 0x0000000400047c02 */ /* 0x002fe20008000f00 */
[----:B------:R-:W-:Y:S01]  /*0220*/  IMAD.U32 R5, RZ, RZ, UR5 ;  /* 0x00000005ff057e24 */ /* 0x000fe2000f8e00ff */
[----:B----4-:R-:W-:Y:S01]  /*0230*/  MOV R6, UR6 ;  /* 0x0000000600067c02 */ /* 0x010fe20008000f00 */
[----:B------:R-:W-:Y:S01]  /*0240*/  IMAD.U32 R7, RZ, RZ, UR7 ;  /* 0x00000007ff077e24 */ /* 0x000fe2000f8e00ff */
[----:B-----5:R-:W-:Y:S01]  /*0250*/  MOV R10, UR8 ;  /* 0x00000008000a7c02 */ /* 0x020fe20008000f00 */
[----:B--2---:R-:W-:-:S07]  /*0260*/  IMAD.U32 R11, RZ, RZ, UR9 ;  /* 0x00000009ff0b7e24 */ /* 0x004fce000f8e00ff */
[----:B------:R-:W-:-:S07]  /*0270*/  LEPC R20, `(.L_x_15) ;  /* 0x000000001014794e */ /* 0x000fce0000000000 */
[----:B0--3--:R-:W-:Y:S05]  /*0280*/  CALL.ABS.NOINC R2 ;  /* 0x0000000002007343 */ /* 0x009fea0003c00000 */
.L_x_15:
[----:B------:R-:W1:Y:S01]  /*0290*/  LDCU UR4, c[0x0][0x3a0] ;  /* 0x00007400ff0477ac */ /* 0x000e620008000800 */
[----:B------:R-:W-:Y:S02]  /*02a0*/  HFMA2 R17, -RZ, RZ, 0, 0 ;  /* 0x00000000ff117431 */ /* 0x000fe400000001ff */
[----:B------:R-:W-:Y:S01]  /*02b0*/  IMAD.MOV.U32 R82, RZ, RZ, RZ ;  /* 0x000000ffff527224 */ /* 0x000fe200078e00ff */
[----:B------:R-:W-:Y:S02]  /*02c0*/  CS2R R80, SRZ ;  /* 0x0000000000507805 */ /* 0x000fe4000001ff00 */
[----:B------:R-:W-:Y:S02]  /*02d0*/  CS2R R78, SRZ ;  /* 0x00000000004e7805 */ /* 0x000fe4000001ff00 */
[----:B------:R-:W-:Y:S02]  /*02e0*/  CS2R R76, SRZ ;  /* 0x00000000004c7805 */ /* 0x000fe4000001ff00 */
[----:B------:R-:W-:-:S02]  /*02f0*/  CS2R R74, SRZ ;  /* 0x00000000004a7805 */ /* 0x000fc4000001ff00 */
[----:B------:R-:W-:Y:S02]  /*0300*/  CS2R R72, SRZ ;  /* 0x0000000000487805 */ /* 0x000fe4000001ff00 */
[----:B------:R-:W-:Y:S02]  /*0310*/  CS2R R70, SRZ ;  /* 0x0000000000467805 */ /* 0x000fe4000001ff00 */
        /* <DEDUP_REMOVED lines=8> */
[----:B------:R-:W-:Y:S01]  /*03a0*/  CS2R R52, SRZ ;  /* 0x0000000000347805 */ /* 0x000fe2000001ff00 */
[----:B-1----:R-:W-:Y:S01]  /*03b0*/  UISETP.GE.AND UP0, UPT, UR4, 0x10, UPT ;  /* 0x000000100400788c */ /* 0x002fe2000bf06270 */
        /* <DEDUP_REMOVED lines=15> */
[----:B------:R-:W-:Y:S01]  /*04b0*/  CS2R R18, SRZ ;  /* 0x0000000000127805 */ /* 0x000fe2000001ff00 */
[----:B------:R-:W-:Y:S06]  /*04c0*/  BRA.U !UP0, `(.L_x_16) ;  /* 0x0000001908d87547 */ /* 0x000fec000b800000 */
[----:B------:R-:W1:Y:S01]  /*04d0*/  I2F.U32.RP R0, R83 ;  /* 0x0000005300007306 */ /* 0x000e620000209000 */
[----:B------:R-:W-:Y:S01]  /*04e0*/  IADD3 R5, PT, PT, RZ, -R83, RZ ;  /* 0x80000053ff057210 */ /* 0x000fe20007ffe0ff */
[----:B------:R-:W-:Y:S01]  /*04f0*/  IMAD.MOV.U32 R82, RZ, RZ, RZ ;  /* 0x000000ffff527224 */ /* 0x000fe200078e00ff */
[----:B------:R-:W-:-:S05]  /*0500*/  ISETP.NE.U32.AND P1, PT, R83, RZ, PT ;  /* 0x000000ff5300720c */ /* 0x000fca0003f25070 */
[----:B-1----:R-:W1:Y:S02]  /*0510*/  MUFU.RCP R0, R0 ;  /* 0x0000000000007308 */ /* 0x002e640000001000 */
[----:B-1----:R-:W-:-:S06]  /*0520*/  VIADD R2, R0, 0xffffffe ;  /* 0x0ffffffe00027836 */ /* 0x002fcc0000000000 */
[----:B------:R1:W2:Y:S02]  /*0530*/  F2I.FTZ.U32.TRUNC.NTZ R3, R2 ;  /* 0x0000000200037305 */ /* 0x0002a4000021f000 */
[----:B-1----:R-:W-:Y:S02]  /*0540*/  IMAD.MOV.U32 R2, RZ, RZ, RZ ;  /* 0x000000ffff027224 */ /* 0x002fe400078e00ff */
[----:B--2---:R-:W-:-:S04]  /*0550*/  IMAD R5, R5, R3, RZ ;  /* 0x0000000305057224 */ /* 0x004fc800078e02ff */
[----:B------:R-:W-:-:S06]  /*0560*/  IMAD.HI.U32 R3, R3, R5, R2 ;  /* 0x0000000503037227 */ /* 0x000fcc00078e0002 */
[----:B------:R-:W-:-:S05]  /*0570*/  IMAD.HI.U32 R3, R3, 0x800, RZ ;  /* 0x0000080003037827 */ /* 0x000fca00078e00ff */
[----:B------:R-:W-:-:S05]  /*0580*/  IADD3 R16, PT, PT, -R3, RZ, RZ ;  /* 0x000000ff03107210 */ /* 0x000fca0007ffe1ff */
[----:B------:R-:W-:-:S05]  /*0590*/  IMAD R16, R83, R16, 0x800 ;  /* 0x0000080053107424 */ /* 0x000fca00078e0210 */
[----:B------:R-:W-:-:S13]  /*05a0*/  ISETP.GE.U32.AND P0, PT, R16, R83, PT ;  /* 0x000000531000720c */ /* 0x000fda0003f06070 */
[----:B------:R-:W-:-:S05]  /*05b0*/  @P0 IMAD.IADD R16, R16, 0x1, -R83 ;  /* 0x0000000110100824 */ /* 0x000fca00078e0a53 */
[----:B------:R-:W-:-:S13]  /*05c0*/  ISETP.GE.U32.AND P0, PT, R16, R83, PT ;  /* 0x000000531000720c */ /* 0x000fda0003f06070 */
[----:B------:R-:W-:Y:S02]  /*05d0*/  @P0 IADD3 R16, PT, PT, -R83, R16, RZ ;  /* 0x0000001053100210 */ /* 0x000fe40007ffe1ff */
[----:B------:R-:W-:-:S07]  /*05e0*/  @!P1 LOP3.LUT R16, RZ, R83, RZ, 0x33, !PT ;  /* 0x00000053ff109212 */ /* 0x000fce00078e33ff */
.L_x_26:
[----:B------:R-:W-:-:S04]  /*05f0*/  ISETP.NE.AND P0, PT, R16, RZ, PT ;  /* 0x000000ff1000720c */ /* 0x000fc80003f05270 */
[----:B------:R-:W-:-:S09]  /*0600*/  P2R R84, PR, RZ, 0x1 ;  /* 0x00000001ff547803 */ /* 0x000fd20000000000 */
[----:B------:R-:W-:Y:S05]  /*0610*/  @!P0 BRA `(.L_x_17) ;  /* 0x0000000000408947 */ /* 0x000fea0003800000 */
[----:B------:R-:W-:Y:S01]  /*0620*/  MOV R14, 0x0 ;  /* 0x00000000000e7802 */ /* 0x000fe20000000f00 */
[----:B------:R-:W1:Y:S01]  /*0630*/  LDCU.64 UR4, c[0x4][0x30] ;  /* 0x01000600ff0477ac */ /* 0x000e620008000a00 */
[----:B------:R-:W-:Y:S02]  /*0640*/  HFMA2 R8, -RZ, RZ, 0, 5.185604095458984375e-06 ;  /* 0x00000057ff087431 */ /* 0x000fe400000001ff */
[----:B------:R-:W-:Y:S01]  /*0650*/  IMAD.MOV.U32 R12, RZ, RZ, 0x1 ;  /* 0x00000001ff0c7424 */ /* 0x000fe200078e00ff */
[----:B------:R-:W-:Y:S01]  /*0660*/  MOV R13, RZ ;  /* 0x000000ff000d7202 */ /* 0x000fe20000000f00 */
[----:B------:R-:W2:Y:S01]  /*0670*/  LDCU.64 UR8, c[0x4][0x38] ;  /* 0x01000700ff0877ac */ /* 0x000ea20008000a00 */
[----:B------:R-:W3:Y:S01]  /*0680*/  LDC.64 R14, c[0x4][R14] ;  /* 0x010000000e0e7b82 */ /* 0x000ee20000000a00 */
[----:B------:R-:W4:Y:S01]  /*0690*/  LDCU.64 UR6, c[0x4][0x18] ;  /* 0x01000300ff0677ac */ /* 0x000f220008000a00 */
[----:B-1----:R-:W-:Y:S01]  /*06a0*/  MOV R4, UR4 ;  /* 0x0000000400047c02 */ /* 0x002fe20008000f00 */
[----:B------:R-:W-:Y:S01]  /*06b0*/  IMAD.U32 R5, RZ, RZ, UR5 ;  /* 0x00000005ff057e24 */ /* 0x000fe2000f8e00ff */
[----:B--2---:R-:W-:Y:S01]  /*06c0*/  MOV R6, UR8 ;  /* 0x0000000800067c02 */ /* 0x004fe20008000f00 */
[----:B------:R-:W-:Y:S01]  /*06d0*/  IMAD.U32 R7, RZ, RZ, UR9 ;  /* 0x00000009ff077e24 */ /* 0x000fe2000f8e00ff */
[----:B----4-:R-:W-:Y:S01]  /*06e0*/  MOV R10, UR6 ;  /* 0x00000006000a7c02 */ /* 0x010fe20008000f00 */
[----:B------:R-:W-:-:S07]  /*06f0*/  IMAD.U32 R11, RZ, RZ, UR7 ;  /* 0x00000007ff0b7e24 */ /* 0x000fce000f8e00ff */
[----:B------:R-:W-:-:S07]  /*0700*/  LEPC R20, `(.L_x_17) ;  /* 0x000000001014794e */ /* 0x000fce0000000000 */
[----:B0--3--:R-:W-:Y:S05]  /*0710*/  CALL.ABS.NOINC R14 ;  /* 0x000000000e007343 */ /* 0x009fea0003c00000 */
.L_x_17:
[----:B------:R-:W1:Y:S01]  /*0720*/  LDCU UR4, c[0x0][0x360] ;  /* 0x00006c00ff0477ac */ /* 0x000e620008000800 */
[----:B------:R-:W1:Y:S02]  /*0730*/  LDC R0, c[0x0][0x364] ;  /* 0x0000d900ff007b82 */ /* 0x000e640000000800 */
[----:B-1----:R-:W-:-:S04]  /*0740*/  IMAD R0, R0, UR4, RZ ;  /* 0x0000000400007c24 */ /* 0x002fc8000f8e02ff */
[----:B------:R-:W1:Y:S01]  /*0750*/  I2F.U32.RP R3, R0 ;  /* 0x0000000000037306 */ /* 0x000e620000209000 */
[----:B------:R-:W-:Y:S02]  /*0760*/  IADD3 R7, PT, PT, RZ, -R0, RZ ;  /* 0x80000000ff077210 */ /* 0x000fe40007ffe0ff */
        /* <DEDUP_REMOVED lines=11> */
[----:B------:R-:W-:Y:S01]  /*0820*/  @P2 IMAD.IADD R5, R5, 0x1, -R0 ;  /* 0x0000000105052824 */ /* 0x000fe200078e0a00 */
[----:B------:R-:W-:Y:S02]  /*0830*/  @P2 IADD3 R83, PT, PT, R83, 0x1, RZ ;  /* 0x0000000153532810 */ /* 0x000fe40007ffe0ff */
[----:B------:R-:W-:Y:S02]  /*0840*/  ISETP.GT.U32.AND P2, PT, R0, 0x800, PT ;  /* 0x000008000000780c */ /* 0x000fe40003f44070 */
[----:B------:R-:W-:-:S13]  /*0850*/  ISETP.GE.U32.AND P1, PT, R5, R0, PT ;  /* 0x000000000500720c */ /* 0x000fda0003f26070 */
[----:B------:R-:W-:Y:S01]  /*0860*/  @P1 VIADD R83, R83, 0x1 ;  /* 0x0000000153531836 */ /* 0x000fe20000000000 */
[----:B------:R-:W-:Y:S01]  /*0870*/  @!P0 LOP3.LUT R83, RZ, R0, RZ, 0x33, !PT ;  /* 0x00000000ff538212 */ /* 0x000fe200078e33ff */
[----:B------:R-:W-:Y:S06]  /*0880*/  @P2 BRA `(.L_x_18) ;  /* 0x0000000800082947 */ /* 0x000fec0003800000 */
[----:B------:R-:W1:Y:S01]  /*0890*/  LDC.64 R4, c[0x0][0x358] ;  /* 0x0000d600ff047b82 */ /* 0x000e620000000a00 */
[----:B------:R-:W-:Y:S01]  /*08a0*/  ISETP.GT.U32.AND P0, PT, R0, 0x200, PT ;  /* 0x000002000000780c */ /* 0x000fe20003f04070 */
[----:B------:R-:W-:Y:S01]  /*08b0*/  HFMA2 R0, -RZ, RZ, 0, 0 ;  /* 0x00000000ff007431 */ /* 0x000fe200000001ff */
[----:B------:R-:W-:-:S04]  /*08c0*/  VIMNMX.U32 R6, PT, PT, R83, 0x1, !PT ;  /* 0x0000000153067848 */ /* 0x000fc80007fe0000 */
[----:B------:R-:W-:-:S04]  /*08d0*/  LOP3.LUT R21, R6, 0x3, RZ, 0xc0, !PT ;  /* 0x0000000306157812 */ /* 0x000fc800078ec0ff */
[----:B------:R-:W-:-:S03]  /*08e0*/  ISETP.NE.AND P1, PT, R21, RZ, PT ;  /* 0x000000ff1500720c */ /* 0x000fc60003f25270 */
[----:B------:R-:W-:Y:S10]  /*08f0*/  @P0 BRA `(.L_x_19) ;  /* 0x00000004000c0947 */ /* 0x000ff40003800000 */
[----:B------:R-:W2:Y:S01]  /*0900*/  S2R R0, SR_CgaCtaId ;  /* 0x0000000000007919 */ /* 0x000ea20000008800 */
[----:B------:R-:W3:Y:S01]  /*0910*/  LDCU UR4, c[0x0][0x360] ;  /* 0x00006c00ff0477ac */ /* 0x000ee20008000800 */
[----:B------:R-:W4:Y:S01]  /*0920*/  LDC R9, c[0x0][0x364] ;  /* 0x0000d900ff097b82 */ /* 0x000f220000000800 */
[----:B------:R-:W-:Y:S01]  /*0930*/  MOV R3, 0x400 ;  /* 0x0000040000037802 */ /* 0x000fe20000000f00 */
[----:B------:R-:W4:Y:S01]  /*0940*/  S2R R12, SR_TID.Y ;  /* 0x00000000000c7919 */ /* 0x000f220000002200 */
[----:B------:R-:W-:Y:S01]  /*0950*/  BSSY.RECONVERGENT B0, `(.L_x_19) ;  /* 0x000003d000007945 */ /* 0x000fe20003800200 */
[----:B------:R-:W-:Y:S01]  /*0960*/  IMAD.SHL.U32 R13, R2, 0x10, RZ ;  /* 0x00000010020d7824 */ /* 0x000fe200078e00ff */
[----:B------:R-:W3:Y:S01]  /*0970*/  S2R R7, SR_TID.X ;  /* 0x0000000000077919 */ /* 0x000ee20000002100 */
[----:B------:R-:W5:Y:S01]  /*0980*/  S2R R15, SR_CTAID.Y ;  /* 0x00000000000f7919 */ /* 0x000f620000002600 */
[----:B--2---:R-:W-:Y:S02]  /*0990*/  LEA R3, R0, R3, 0x18 ;  /* 0x0000000300037211 */ /* 0x004fe400078ec0ff */
[----:B------:R-:W-:-:S02]  /*09a0*/  LOP3.LUT R0, R6, 0xffc, RZ, 0xc0, !PT ;  /* 0x00000ffc06007812 */ /* 0x000fc400078ec0ff */
[C---:B----4-:R-:W-:Y:S01]  /*09b0*/  IADD3 R86, PT, PT, R12.reuse, R9, RZ ;  /* 0x000000090c567210 */ /* 0x050fe20007ffe0ff */
[C-C-:B------:R-:W-:Y:S02]  /*09c0*/  IMAD R14, R9.reuse, 0x2, R12.reuse ;  /* 0x00000002090e7824 */ /* 0x140fe400078e020c */
[----:B------:R-:W-:Y:S02]  /*09d0*/  IMAD R20, R9, 0x3, R12 ;  /* 0x0000000309147824 */ /* 0x000fe400078e020c */
[--C-:B---3--:R-:W-:Y:S02]  /*09e0*/  IMAD R12, R12, UR4, R7.reuse ;  /* 0x000000040c0c7c24 */ /* 0x108fe4000f8e0207 */
[--C-:B------:R-:W-:Y:S01]  /*09f0*/  IMAD R14, R14, UR4, R7.reuse ;  /* 0x000000040e0e7c24 */ /* 0x100fe2000f8e0207 */
[----:B-----5:R-:W-:Y:S01]  /*0a00*/  SHF.L.U32 R15, R15, 0x7, RZ ;  /* 0x000000070f0f7819 */ /* 0x020fe200000006ff */
[--C-:B------:R-:W-:Y:S02]  /*0a10*/  IMAD R20, R20, UR4, R7.reuse ;  /* 0x0000000414147c24 */ /* 0x100fe4000f8e0207 */
[----:B------:R-:W-:-:S02]  /*0a20*/  IMAD R86, R86, UR4, R7 ;  /* 0x0000000456567c24 */ /* 0x000fc4000f8e0207 */
[----:B------:R-:W-:-:S07]  /*0a30*/  IMAD.MOV R85, RZ, RZ, -R0 ;  /* 0x000000ffff557224 */ /* 0x000fce00078e0a00 */
.L_x_20:
[----:B--2---:R-:W2:Y:S01]  /*0a40*/  LDCU UR4, c[0x0][0x3a0] ;  /* 0x00007400ff0477ac */ /* 0x004ea20008000800 */
[----:B------:R-:W3:Y:S01]  /*0a50*/  LDC.64 R6, c[0x0][0x380] ;  /* 0x0000e000ff067b82 */ /* 0x000ee20000000a00 */
[-C--:B------:R-:W-:Y:S02]  /*0a60*/  LEA.HI R10, R86, R15.reuse, RZ, 0x1c ;  /* 0x0000000f560a7211 */ /* 0x080fe400078fe0ff */
[C---:B------:R-:W-:Y:S02]  /*0a70*/  LOP3.LUT R11, R13.reuse, 0xf, R86, 0xf8, !PT ;  /* 0x0000000f0d0b7812 */ /* 0x040fe400078ef856 */
[----:B------:R-:W-:Y:S02]  /*0a80*/  LEA.HI R8, R12, R15, RZ, 0x1c ;  /* 0x0000000f0c087211 */ /* 0x000fe400078fe0ff */
[----:B------:R-:W-:Y:S02]  /*0a90*/  LOP3.LUT R9, R13, 0xf, R12, 0xf8, !PT ;  /* 0x0000000f0d097812 */ /* 0x000fe400078ef80c */
[----:B-1----:R-:W-:-:S02]  /*0aa0*/  R2UR UR6, R4 ;  /* 0x00000000040672ca */ /* 0x002fc400000e0000 */
[----:B------:R-:W-:Y:S02]  /*0ab0*/  R2UR UR7, R5 ;  /* 0x00000000050772ca */ /* 0x000fe400000e0000 */
[C---:B------:R-:W-:Y:S02]  /*0ac0*/  LOP3.LUT R89, R13.reuse, 0xf, R14, 0xf8, !PT ;  /* 0x0000000f0d597812 */ /* 0x040fe400078ef80e */
[-C--:B------:R-:W-:Y:S01]  /*0ad0*/  LEA.HI R88, R20, R15.reuse, RZ, 0x1c ;  /* 0x0000000f14587211 */ /* 0x080fe200078fe0ff */
[----:B--2---:R-:W-:Y:S01]  /*0ae0*/  IMAD R11, R10, UR4, R11 ;  /* 0x000000040a0b7c24 */ /* 0x004fe2000f8e020b */
[----:B------:R-:W-:Y:S01]  /*0af0*/  LEA.HI R10, R14, R15, RZ, 0x1c ;  /* 0x0000000f0e0a7211 */ /* 0x000fe200078fe0ff */
[----:B------:R-:W-:Y:S01]  /*0b00*/  IMAD R9, R8, UR4, R9 ;  /* 0x0000000408097c24 */ /* 0x000fe2000f8e0209 */
[----:B------:R-:W-:Y:S02]  /*0b10*/  LOP3.LUT R91, R13, 0xf, R20, 0xf8, !PT ;  /* 0x0000000f0d5b7812 */ /* 0x000fe400078ef814 */
[----:B------:R-:W-:Y:S01]  /*0b20*/  R2UR UR5, R5 ;  /* 0x00000000050572ca */ /* 0x000fe200000e0000 */
[----:B------:R-:W-:-:S02]  /*0b30*/  IMAD R89, R10, UR4, R89 ;  /* 0x000000040a597c24 */ /* 0x000fc4000f8e0259 */
[----:B------:R-:W-:Y:S01]  /*0b40*/  IMAD R91, R88, UR4, R91 ;  /* 0x00000004585b7c24 */ /* 0x000fe2000f8e025b */
[C---:B------:R-:W-:Y:S01]  /*0b50*/  R2UR UR4, R4.reuse ;  /* 0x00000000040472ca */ /* 0x040fe200000e0000 */
[--C-:B---3--:R-:W-:Y:S01]  /*0b60*/  IMAD.WIDE.U32 R8, R9, 0x4, R6.reuse ;  /* 0x0000000409087825 */ /* 0x108fe200078e0006 */
[----:B------:R-:W-:Y:S02]  /*0b70*/  R2UR UR8, R4 ;  /* 0x00000000040872ca */ /* 0x000fe400000e0000 */
[----:B------:R-:W-:Y:S01]  /*0b80*/  R2UR UR9, R5 ;  /* 0x00000000050972ca */ /* 0x000fe200000e0000 */
[--C-:B------:R-:W-:Y:S01]  /*0b90*/  IMAD.WIDE.U32 R10, R11, 0x4, R6.reuse ;  /* 0x000000040b0a7825 */ /* 0x100fe200078e0006 */
[----:B------:R1:W2:Y:S05]  /*0ba0*/  LDG.E R87, desc[UR6][R8.64] ;  /* 0x0000000608577981 */ /* 0x0002aa000c1e1900 */
[----:B------:R3:W4:Y:S01]  /*0bb0*/  LDG.E R10, desc[UR6][R10.64] ;  /* 0x000000060a0a7981 */ /* 0x000722000c1e1900 */
[----:B-1----:R-:W-:-:S04]  /*0bc0*/  IMAD.WIDE.U32 R8, R89, 0x4, R6 ;  /* 0x0000000459087825 */ /* 0x002fc800078e0006 */
[----:B------:R-:W-:Y:S02]  /*0bd0*/  IMAD.WIDE.U32 R6, R91, 0x4, R6 ;  /* 0x000000045b067825 */ /* 0x000fe400078e0006 */
[----:B------:R-:W5:Y:S04]  /*0be0*/  LDG.E R8, desc[UR4][R8.64] ;  /* 0x0000000408087981 */ /* 0x000f68000c1e1900 */
[----:B------:R1:W5:Y:S01]  /*0bf0*/  LDG.E R6, desc[UR8][R6.64] ;  /* 0x0000000806067981 */ /* 0x000362000c1e1900 */
[----:B------:R-:W1:Y:S01]  /*0c00*/  LDCU UR4, c[0x0][0x360] ;  /* 0x00006c00ff0477ac */ /* 0x000e620008000800 */
[----:B------:R-:W1:Y:S01]  /*0c10*/  LDC R90, c[0x0][0x364] ;  /* 0x0000d900ff5a7b82 */ /* 0x000e620000000800 */
[-C--:B------:R-:W-:Y:S01]  /*0c20*/  LEA R88, R12, R3.reuse, 0x2 ;  /* 0x000000030c587211 */ /* 0x080fe200078e10ff */
[--C-:B------:R-:W-:Y:S01]  /*0c30*/  IMAD R89, R86, 0x4, R3.reuse ;  /* 0x0000000456597824 */ /* 0x100fe200078e0203 */
[----:B---3--:R-:W-:Y:S01]  /*0c40*/  LEA R11, R14, R3, 0x2 ;  /* 0x000000030e0b7211 */ /* 0x008fe200078e10ff */
[----:B------:R-:W-:Y:S01]  /*0c50*/  IMAD R91, R20, 0x4, R3 ;  /* 0x00000004145b7824 */ /* 0x000fe200078e0203 */
[----:B------:R-:W-:-:S04]  /*0c60*/  IADD3 R85, PT, PT, R85, 0x4, RZ ;  /* 0x0000000455557810 */ /* 0x000fc80007ffe0ff */
[----:B------:R-:W-:Y:S01]  /*0c70*/  ISETP.NE.AND P0, PT, R85, RZ, PT ;  /* 0x000000ff5500720c */ /* 0x000fe20003f05270 */
[----:B-1----:R-:W-:-:S04]  /*0c80*/  IMAD R7, R90, UR4, RZ ;  /* 0x000000045a077c24 */ /* 0x002fc8000f8e02ff */
[C---:B------:R-:W-:Y:S01]  /*0c90*/  IMAD R86, R7.reuse, 0x4, R86 ;  /* 0x0000000407567824 */ /* 0x040fe200078e0256 */
[C---:B------:R-:W-:Y:S01]  /*0ca0*/  LEA R14, R7.reuse, R14, 0x2 ;  /* 0x0000000e070e7211 */ /* 0x040fe200078e10ff */
[C---:B------:R-:W-:Y:S01]  /*0cb0*/  IMAD R20, R7.reuse, 0x4, R20 ;  /* 0x0000000407147824 */ /* 0x040fe200078e0214 */
[----:B------:R-:W-:Y:S01]  /*0cc0*/  LEA R12, R7, R12, 0x2 ;  /* 0x0000000c070c7211 */ /* 0x000fe200078e10ff */
[----:B--2---:R2:W-:Y:S04]  /*0cd0*/  STS [R88], R87 ;  /* 0x0000005758007388 */ /* 0x0045e80000000800 */
[----:B----4-:R2:W-:Y:S04]  /*0ce0*/  STS [R89], R10 ;  /* 0x0000000a59007388 */ /* 0x0105e80000000800 */
[----:B-----5:R2:W-:Y:S04]  /*0cf0*/  STS [R11], R8 ;  /* 0x000000080b007388 */ /* 0x0205e80000000800 */
[----:B------:R2:W-:Y:S01]  /*0d00*/  STS [R91], R6 ;  /* 0x000000065b007388 */ /* 0x0005e20000000800 */
[----:B------:R-:W-:Y:S05]  /*0d10*/  @P0 BRA `(.L_x_20) ;  /* 0xfffffffc00480947 */ /* 0x000fea000383ffff */
[----:B------:R-:W-:Y:S05]  /*0d20*/  BSYNC.RECONVERGENT B0 ;  /* 0x0000000000007941 */ /* 0x000fea0003800200 */
.L_x_19:
[----:B------:R-:W-:Y:S05]  /*0d30*/  @!P1 BRA `(.L_x_18) ;  /* 0x0000000000dc9947 */ /* 0x000fea0003800000 */
[----:B------:R-:W3:Y:S01]  /*0d40*/  S2R R9, SR_TID.Y ;  /* 0x0000000000097919 */ /* 0x000ee20000002200 */
[----:B------:R-:W4:Y:S01]  /*0d50*/  LDCU UR5, c[0x0][0x360] ;  /* 0x00006c00ff0577ac */ /* 0x000f220008000800 */
[----:B--2---:R-:W2:Y:S01]  /*0d60*/  LDC.64 R6, c[0x0][0x380] ;  /* 0x0000e000ff067b82 */ /* 0x004ea20000000a00 */
[----:B------:R-:W3:Y:S01]  /*0d70*/  S2R R8, SR_TID.X ;  /* 0x0000000000087919 */ /* 0x000ee20000002100 */
[----:B------:R-:W4:Y:S01]  /*0d80*/  LDCU UR4, c[0x0][0x364] ;  /* 0x00006c80ff0477ac */ /* 0x000f220008000800 */
[----:B------:R-:W5:Y:S01]  /*0d90*/  S2R R3, SR_CTAID.Y ;  /* 0x0000000000037919 */ /* 0x000f620000002600 */
[----:B------:R-:W0:Y:S01]  /*0da0*/  LDCU UR6, c[0x0][0x3a0] ;  /* 0x00007400ff0677ac */ /* 0x000e220008000800 */
[----:B----4-:R-:W-:Y:S02]  /*0db0*/  UIMAD UR4, UR5, UR4, URZ ;  /* 0x00000004050472a4 */ /* 0x010fe4000f8e02ff */
[----:B---3--:R-:W-:Y:S01]  /*0dc0*/  IMAD R9, R9, UR5, R8 ;  /* 0x0000000509097c24 */ /* 0x008fe2000f8e0208 */
[----:B-1----:R-:W-:-:S03]  /*0dd0*/  R2UR UR5, R5 ;  /* 0x00000000050572ca */ /* 0x002fc600000e0000 */
[----:B------:R-:W-:Y:S01]  /*0de0*/  IMAD R13, R0, UR4, R9 ;  /* 0x00000004000d7c24 */ /* 0x000fe2000f8e0209 */
[----:B------:R-:W-:-:S04]  /*0df0*/  R2UR UR4, R4 ;  /* 0x00000000040472ca */ /* 0x000fc800000e0000 */
[----:B------:R-:W-:Y:S02]  /*0e00*/  SHF.R.U32.HI R0, RZ, 0x4, R13 ;  /* 0x00000004ff007819 */ /* 0x000fe4000001160d */
[----:B------:R-:W-:-:S03]  /*0e10*/  LOP3.LUT R9, R13, 0xf, RZ, 0xc0, !PT ;  /* 0x0000000f0d097812 */ /* 0x000fc600078ec0ff */
[----:B-----5:R-:W-:Y:S01]  /*0e20*/  IMAD R0, R3, 0x80, R0 ;  /* 0x0000008003007824 */ /* 0x020fe200078e0200 */
[----:B------:R-:W-:-:S05]  /*0e30*/  LEA R9, R2, R9, 0x4 ;  /* 0x0000000902097211 */ /* 0x000fca00078e20ff */
[----:B0-----:R-:W-:-:S04]  /*0e40*/  IMAD R9, R0, UR6, R9 ;  /* 0x0000000600097c24 */ /* 0x001fc8000f8e0209 */
[----:B--2---:R-:W-:-:S06]  /*0e50*/  IMAD.WIDE.U32 R8, R9, 0x4, R6 ;  /* 0x0000000409087825 */ /* 0x004fcc00078e0006 */
        /* <DEDUP_REMOVED lines=8> */
[----:B------:R-:W-:Y:S01]  /*0ee0*/  ISETP.NE.AND P0, PT, R21, 0x2, PT ;  /* 0x000000021500780c */ /* 0x000fe20003f05270 */
[----:B------:R-:W0:Y:S01]  /*0ef0*/  LDCU UR5, c[0x0][0x360] ;  /* 0x00006c00ff0577ac */ /* 0x000e220008000800 */
[----:B------:R-:W0:Y:S01]  /*0f00*/  LDC R0, c[0x0][0x364] ;  /* 0x0000d900ff007b82 */ /* 0x000e220000000800 */
[----:B------:R-:W-:Y:S02]  /*0f10*/  R2UR UR8, R4 ;  /* 0x00000000040872ca */ /* 0x000fe400000e0000 */
[----:B------:R-:W-:-:S08]  /*0f20*/  R2UR UR9, R5 ;  /* 0x00000000050972ca */ /* 0x000fd000000e0000 */
[----:B---3--:R-:W1:Y:S01]  /*0f30*/  @P0 LDC R8, c[0x0][0x360] ;  /* 0x0000d800ff080b82 */ /* 0x008e620000000800 */
[----:B------:R-:W-:Y:S02]  /*0f40*/  @P0 R2UR UR10, R4 ;  /* 0x00000000040a02ca */ /* 0x000fe400000e0000 */
[----:B------:R-:W-:-:S05]  /*0f50*/  @P0 R2UR UR11, R5 ;  /* 0x00000000050b02ca */ /* 0x000fca00000e0000 */
[----:B------:R-:W1:Y:S01]  /*0f60*/  @P0 LDC R9, c[0x0][0x364] ;  /* 0x0000d900ff090b82 */ /* 0x000e620000000800 */
[----:B0-----:R-:W-:-:S05]  /*0f70*/  IMAD R13, R0, UR5, R13 ;  /* 0x00000005000d7c24 */ /* 0x001fca000f8e020d */
[----:B------:R-:W-:-:S05]  /*0f80*/  SHF.R.U32.HI R0, RZ, 0x4, R13 ;  /* 0x00000004ff007819 */ /* 0x000fca000001160d */
[----:B------:R-:W-:Y:S02]  /*0f90*/  IMAD R0, R3, 0x80, R0 ;  /* 0x0000008003007824 */ /* 0x000fe400078e0200 */
[----:B-1----:R-:W-:Y:S01]  /*0fa0*/  @P0 IMAD R8, R8, R9, R13 ;  /* 0x0000000908080224 */ /* 0x002fe200078e020d */
[----:B------:R-:W-:-:S04]  /*0fb0*/  LOP3.LUT R9, R13, 0xf, RZ, 0xc0, !PT ;  /* 0x0000000f0d097812 */ /* 0x000fc800078ec0ff */
[----:B------:R-:W-:Y:S01]  /*0fc0*/  @P0 SHF.R.U32.HI R10, RZ, 0x4, R8 ;  /* 0x00000004ff0a0819 */ /* 0x000fe20000011608 */
[----:B------:R-:W-:Y:S01]  /*0fd0*/  IMAD R9, R2, 0x10, R9 ;  /* 0x0000001002097824 */ /* 0x000fe200078e0209 */
[----:B------:R-:W-:Y:S02]  /*0fe0*/  @P0 LOP3.LUT R11, R8, 0xf, RZ, 0xc0, !PT ;  /* 0x0000000f080b0812 */ /* 0x000fe400078ec0ff */
[----:B------:R-:W-:Y:S01]  /*0ff0*/  @P0 LEA R10, R3, R10, 0x7 ;  /* 0x0000000a030a0211 */ /* 0x000fe200078e38ff */
[----:B------:R-:W-:Y:S01]  /*1000*/  IMAD R5, R0, UR6, R9 ;  /* 0x0000000600057c24 */ /* 0x000fe2000f8e0209 */
[----:B------:R-:W-:-:S03]  /*1010*/  @P0 LEA R11, R2, R11, 0x4 ;  /* 0x0000000b020b0211 */ /* 0x000fc600078e20ff */
[----:B------:R-:W-:-:S04]  /*1020*/  IMAD.WIDE.U32 R4, R5, 0x4, R6 ;  /* 0x0000000405047825 */ /* 0x000fc800078e0006 */
[----:B------:R-:W-:Y:S02]  /*1030*/  @P0 IMAD R11, R10, UR6, R11 ;  /* 0x000000060a0b0c24 */ /* 0x000fe4000f8e020b */
[----:B------:R-:W2:Y:S02]  /*1040*/  LDG.E R4, desc[UR8][R4.64] ;  /* 0x0000000804047981 */ /* 0x000ea4000c1e1900 */
[----:B------:R-:W-:-:S06]  /*1050*/  @P0 IMAD.WIDE.U32 R6, R11, 0x4, R6 ;  /* 0x000000040b060825 */ /* 0x000fcc00078e0006 */
[----:B------:R-:W3:Y:S01]  /*1060*/  @P0 LDG.E R6, desc[UR10][R6.64] ;  /* 0x0000000a06060981 */ /* 0x000ee2000c1e1900 */
[----:B------:R-:W-:Y:S02]  /*1070*/  LEA R3, R13, UR4, 0x2 ;  /* 0x000000040d037c11 */ /* 0x000fe4000f8e10ff */
[----:B------:R-:W-:-:S03]  /*1080*/  @P0 LEA R9, R8, UR4, 0x2 ;  /* 0x0000000408090c11 */ /* 0x000fc6000f8e10ff */
[----:B--2---:R4:W-:Y:S04]  /*1090*/  STS [R3], R4 ;  /* 0x0000000403007388 */ /* 0x0049e80000000800 */
[----:B---3--:R4:W-:Y:S02]  /*10a0*/  @P0 STS [R9], R6 ;  /* 0x0000000609000388 */ /* 0x0089e40000000800 */
.L_x_18:
[----:B------:R-:W-:-:S13]  /*10b0*/  ISETP.NE.AND P0, PT, R84, RZ, PT ;  /* 0x000000ff5400720c */ /* 0x000fda0003f05270 */
[----:B------:R-:W-:Y:S05]  /*10c0*/  @!P0 BRA `(.L_x_21) ;  /* 0x0000000000408947 */ /* 0x000fea0003800000 */
[----:B------:R-:W-:Y:S01]  /*10d0*/  MOV R14, 0x0 ;  /* 0x00000000000e7802 */ /* 0x000fe20000000f00 */
[----:B------:R-:W1:Y:S01]  /*10e0*/  LDCU.64 UR4, c[0x4][0x40] ;  /* 0x01000800ff0477ac */ /* 0x000e620008000a00 */
[----:B------:R-:W-:Y:S02]  /*10f0*/  HFMA2 R12, -RZ, RZ, 0, 5.9604644775390625e-08 ;  /* 0x00000001ff0c7431 */ /* 0x000fe400000001ff */
[----:B--23--:R-:W-:Y:S01]  /*1100*/  IMAD.MOV.U32 R8, RZ, RZ, 0x65 ;  /* 0x00000065ff087424 */ /* 0x00cfe200078e00ff */
[----:B------:R-:W2:Y:S01]  /*1110*/  LDCU.64 UR6, c[0x4][0x38] ;  /* 0x01000700ff0677ac */ /* 0x000ea20008000a00 */
[----:B------:R-:W3:Y:S01]  /*1120*/  LDC.64 R14, c[0x4][R14] ;  /* 0x010000000e0e7b82 */ /* 0x000ee20000000a00 */
[----:B------:R-:W-:Y:S01]  /*1130*/  IMAD.MOV.U32 R13, RZ, RZ, RZ ;  /* 0x000000ffff0d7224 */ /* 0x000fe200078e00ff */
[----:B------:R-:W5:Y:S01]  /*1140*/  LDCU.64 UR8, c[0x4][0x18] ;  /* 0x01000300ff0877ac */ /* 0x000f620008000a00 */
[----:B-1--4-:R-:W-:Y:S01]  /*1150*/  IMAD.U32 R4, RZ, RZ, UR4 ;  /* 0x00000004ff047e24 */ /* 0x012fe2000f8e00ff */
[----:B------:R-:W-:Y:S01]  /*1160*/  MOV R5, UR5 ;  /* 0x0000000500057c02 */ /* 0x000fe20008000f00 */
[----:B--2---:R-:W-:Y:S01]  /*1170*/  IMAD.U32 R6, RZ, RZ, UR6 ;  /* 0x00000006ff067e24 */ /* 0x004fe2000f8e00ff */
[----:B------:R-:W-:Y:S01]  /*1180*/  MOV R7, UR7 ;  /* 0x0000000700077c02 */ /* 0x000fe20008000f00 */
[----:B-----5:R-:W-:Y:S01]  /*1190*/  IMAD.U32 R10, RZ, RZ, UR8 ;  /* 0x00000008ff0a7e24 */ /* 0x020fe2000f8e00ff */
[----:B------:R-:W-:-:S07]  /*11a0*/  MOV R11, UR9 ;  /* 0x00000009000b7c02 */ /* 0x000fce0008000f00 */
[----:B------:R-:W-:-:S07]  /*11b0*/  LEPC R20, `(.L_x_21) ;  /* 0x000000001014794e */ /* 0x000fce0000000000 */
[----:B0--3--:R-:W-:Y:S05]  /*11c0*/  CALL.ABS.NOINC R14 ;  /* 0x000000000e007343 */ /* 0x009fea0003c00000 */
.L_x_21:
[----:B------:R-:W5:Y:S01]  /*11d0*/  LDCU UR4, c[0x0][0x360] ;  /* 0x00006c00ff0477ac */ /* 0x000f620008000800 */
[----:B------:R-:W5:Y:S02]  /*11e0*/  LDCU UR5, c[0x0][0x364] ;  /* 0x00006c80ff0577ac */ /* 0x000f640008000800 */
[----:B-----5:R-:W-:-:S04]  /*11f0*/  UIMAD UR4, UR4, UR5, URZ ;  /* 0x00000005040472a4 */ /* 0x020fc8000f8e02ff */
[----:B------:R-:W-:-:S09]  /*1200*/  UISETP.GT.U32.AND UP0, UPT, UR4, 0x800, UPT ;  /* 0x000008000400788c */ /* 0x000fd2000bf04070 */
[----:B------:R-:W-:Y:S05]  /*1210*/  BRA.U UP0, `(.L_x_22) ;  /* 0x0000000500f87547 */ /* 0x000fea000b800000 */
[----:B-1--4-:R-:W1:Y:S01]  /*1220*/  LDC.64 R4, c[0x0][0x358] ;  /* 0x0000d600ff047b82 */ /* 0x012e620000000a00 */
[----:B------:R-:W-:Y:S01]  /*1230*/  UISETP.GT.U32.AND UP0, UPT, UR4, 0x200, UPT ;  /* 0x000002000400788c */ /* 0x000fe2000bf04070 */
[----:B------:R-:W-:Y:S02]  /*1240*/  VIMNMX.U32 R83, PT, PT, R83, 0x1, !PT ;  /* 0x0000000153537848 */ /* 0x000fe40007fe0000 */
[----:B------:R-:W-:Y:S02]  /*1250*/  MOV R0, RZ ;  /* 0x000000ff00007202 */ /* 0x000fe40000000f00 */
[----:B------:R-:W-:-:S04]  /*1260*/  LOP3.LUT R85, R83, 0x3, RZ, 0xc0, !PT ;  /* 0x0000000353557812 */ /* 0x000fc800078ec0ff */
[----:B------:R-:W-:Y:S01]  /*1270*/  ISETP.NE.AND P1, PT, R85, RZ, PT ;  /* 0x000000ff5500720c */ /* 0x000fe20003f25270 */
[----:B------:R-:W-:-:S12]  /*1280*/  BRA.U UP0, `(.L_x_23) ;  /* 0x0000000100f87547 */ /* 0x000fd8000b800000 */
[----:B------:R-:W4:Y:S01]  /*1290*/  S2R R0, SR_CgaCtaId ;  /* 0x0000000000007919 */ /* 0x000f220000008800 */
[----:B------:R-:W-:Y:S01]  /*12a0*/  MOV R15, 0x400 ;  /* 0x00000400000f7802 */ /* 0x000fe20000000f00 */
[----:B------:R-:W-:Y:S01]  /*12b0*/  BSSY.RECONVERGENT B0, `(.L_x_23) ;  /* 0x000003b000007945 */ /* 0x000fe20003800200 */
[----:B------:R-:W-:Y:S01]  /*12c0*/  IMAD.SHL.U32 R21, R2, 0x10, RZ ;  /* 0x0000001002157824 */ /* 0x000fe200078e00ff */
[----:B------:R-:W5:Y:S02]  /*12d0*/  S2R R20, SR_CTAID.X ;  /* 0x0000000000147919 */ /* 0x000f640000002500 */
[----:B------:R-:W-:Y:S01]  /*12e0*/  VIADD R15, R15, 0x2000 ;  /* 0x000020000f0f7836 */ /* 0x000fe20000000000 */
[----:B------:R-:W0:Y:S01]  /*12f0*/  S2R R3, SR_TID.Y ;  /* 0x0000000000037919 */ /* 0x000e220000002200 */
[----:B------:R-:W0:Y:S03]  /*1300*/  S2R R14, SR_TID.X ;  /* 0x00000000000e7919 */ /* 0x000e260000002100 */
[----:B----4-:R-:W-:-:S02]  /*1310*/  LEA R15, R0, R15, 0x18 ;  /* 0x0000000f000f7211 */ /* 0x010fc400078ec0ff */
[----:B------:R-:W-:Y:S01]  /*1320*/  LOP3.LUT R0, R83, 0xffc, RZ, 0xc0, !PT ;  /* 0x00000ffc53007812 */ /* 0x000fe200078ec0ff */
[----:B------:R-:W-:Y:S01]  /*1330*/  HFMA2 R83, -RZ, RZ, 0, 0 ;  /* 0x00000000ff537431 */ /* 0x000fe200000001ff */
[----:B-----5:R-:W-:-:S07]  /*1340*/  SHF.L.U32 R20, R20, 0x7, RZ ;  /* 0x0000000714147819 */ /* 0x020fce00000006ff */
.L_x_24:
[----:B0-----:R-:W0:Y:S01]  /*1350*/  LDCU UR5, c[0x0][0x360] ;  /* 0x00006c00ff0577ac */ /* 0x001e220008000800 */
[----:B--2---:R-:W2:Y:S01]  /*1360*/  LDC.64 R6, c[0x0][0x388] ;  /* 0x0000e200ff067b82 */ /* 0x004ea20000000a00 */
[C---:B-1----:R-:W-:Y:S01]  /*1370*/  R2UR UR8, R4.reuse ;  /* 0x00000000040872ca */ /* 0x042fe200000e0000 */
[----:B------:R-:W1:Y:S01]  /*1380*/  LDCU UR4, c[0x0][0x364] ;  /* 0x00006c80ff0477ac */ /* 0x000e620008000800 */
[C---:B------:R-:W-:Y:S02]  /*1390*/  R2UR UR9, R5.reuse ;  /* 0x00000000050972ca */ /* 0x040fe400000e0000 */
[C---:B------:R-:W-:Y:S01]  /*13a0*/  R2UR UR10, R4.reuse ;  /* 0x00000000040a72ca */ /* 0x040fe200000e0000 */
[----:B------:R-:W4:Y:S01]  /*13b0*/  LDCU UR6, c[0x0][0x39c] ;  /* 0x00007380ff0677ac */ /* 0x000f220008000800 */
[----:B------:R-:W-:Y:S02]  /*13c0*/  R2UR UR11, R5 ;  /* 0x00000000050b72ca */ /* 0x000fe400000e0000 */
[----:B------:R-:W-:-:S02]  /*13d0*/  R2UR UR12, R4 ;  /* 0x00000000040c72ca */ /* 0x000fc400000e0000 */
[----:B------:R-:W-:Y:S01]  /*13e0*/  R2UR UR13, R5 ;  /* 0x00000000050d72ca */ /* 0x000fe200000e0000 */
[----:B0-----:R-:W-:Y:S01]  /*13f0*/  IMAD R84, R3, UR5, R14 ;  /* 0x0000000503547c24 */ /* 0x001fe2000f8e020e */
[----:B-1----:R-:W-:Y:S01]  /*1400*/  UIMAD UR4, UR5, UR4, URZ ;  /* 0x00000004050472a4 */ /* 0x002fe2000f8e02ff */
[----:B------:R-:W-:-:S05]  /*1410*/  R2UR UR5, R5 ;  /* 0x00000000050572ca */ /* 0x000fca00000e0000 */
[----:B------:R-:W-:-:S04]  /*1420*/  IMAD R84, R83, UR4, R84 ;  /* 0x0000000453547c24 */ /* 0x000fc8000f8e0254 */
[C---:B------:R-:W-:Y:S01]  /*1430*/  VIADD R86, R84.reuse, UR4 ;  /* 0x0000000454567c36 */ /* 0x040fe20008000000 */
[-C--:B---3--:R-:W-:Y:S02]  /*1440*/  LEA.HI R8, R84, R21.reuse, RZ, 0x19 ;  /* 0x0000001554087211 */ /* 0x088fe400078fc8ff */
[----:B------:R-:W-:Y:S02]  /*1450*/  LOP3.LUT R9, R20, 0x7f, R84, 0xf8, !PT ;  /* 0x0000007f14097812 */ /* 0x000fe400078ef854 */
[C---:B------:R-:W-:Y:S02]  /*1460*/  IADD3 R88, PT, PT, R86.reuse, UR4, RZ ;  /* 0x0000000456587c10 */ /* 0x040fe4000fffe0ff */
[-C--:B------:R-:W-:Y:S01]  /*1470*/  LEA.HI R10, R86, R21.reuse, RZ, 0x19 ;  /* 0x00000015560a7211 */ /* 0x080fe200078fc8ff */
[----:B----4-:R-:W-:Y:S01]  /*1480*/  IMAD R9, R8, UR6, R9 ;  /* 0x0000000608097c24 */ /* 0x010fe2000f8e0209 */
[----:B------:R-:W-:Y:S01]  /*1490*/  LOP3.LUT R11, R20, 0x7f, R86, 0xf8, !PT ;  /* 0x0000007f140b7812 */ /* 0x000fe200078ef856 */
[C---:B------:R-:W-:Y:S01]  /*14a0*/  VIADD R90, R88.reuse, UR4 ;  /* 0x00000004585a7c36 */ /* 0x040fe20008000000 */
[----:B------:R-:W-:-:S02]  /*14b0*/  LEA.HI R8, R88, R21, RZ, 0x19 ;  /* 0x0000001558087211 */ /* 0x000fc400078fc8ff */
[----:B------:R-:W-:Y:S01]  /*14c0*/  LOP3.LUT R13, R20, 0x7f, R88, 0xf8, !PT ;  /* 0x0000007f140d7812 */ /* 0x000fe200078ef858 */
[----:B------:R-:W-:Y:S01]  /*14d0*/  IMAD R11, R10, UR6, R11 ;  /* 0x000000060a0b7c24 */ /* 0x000fe2000f8e020b */
[----:B------:R-:W-:Y:S02]  /*14e0*/  LEA.HI R10, R90, R21, RZ, 0x19 ;  /* 0x000000155a0a7211 */ /* 0x000fe400078fc8ff */
[----:B------:R-:W-:Y:S01]  /*14f0*/  LOP3.LUT R89, R20, 0x7f, R90, 0xf8, !PT ;  /* 0x0000007f14597812 */ /* 0x000fe200078ef85a */
[----:B------:R-:W-:Y:S01]  /*1500*/  IMAD R87, R8, UR6, R13 ;  /* 0x0000000608577c24 */ /* 0x000fe2000f8e020d */
[----:B------:R-:W-:Y:S01]  /*1510*/  R2UR UR4, R4 ;  /* 0x00000000040472ca */ /* 0x000fe200000e0000 */
[----:B--2---:R-:W-:-:S04]  /*1520*/  IMAD.WIDE R12, R9, 0x4, R6 ;  /* 0x00000004090c7825 */ /* 0x004fc800078e0206 */
[----:B------:R-:W-:Y:S02]  /*1530*/  IMAD R89, R10, UR6, R89 ;  /* 0x000000060a597c24 */ /* 0x000fe4000f8e0259 */
[--C-:B------:R-:W-:Y:S01]  /*1540*/  IMAD.WIDE R10, R11, 0x4, R6.reuse ;  /* 0x000000040b0a7825 */ /* 0x100fe200078e0206 */
[----:B------:R-:W2:Y:S03]  /*1550*/  LDG.E R12, desc[UR8][R12.64] ;  /* 0x000000080c0c7981 */ /* 0x000ea6000c1e1900 */
[--C-:B------:R-:W-:Y:S02]  /*1560*/  IMAD.WIDE R8, R87, 0x4, R6.reuse ;  /* 0x0000000457087825 */ /* 0x100fe400078e0206 */
[----:B------:R-:W3:Y:S02]  /*1570*/  LDG.E R10, desc[UR10][R10.64] ;  /* 0x0000000a0a0a7981 */ /* 0x000ee4000c1e1900 */
[----:B------:R-:W-:-:S02]  /*1580*/  IMAD.WIDE R6, R89, 0x4, R6 ;  /* 0x0000000459067825 */ /* 0x000fc400078e0206 */
[----:B------:R-:W4:Y:S04]  /*1590*/  LDG.E R8, desc[UR12][R8.64] ;  /* 0x0000000c08087981 */ /* 0x000f28000c1e1900 */
[----:B------:R-:W5:Y:S01]  /*15a0*/  LDG.E R6, desc[UR4][R6.64] ;  /* 0x0000000406067981 */ /* 0x000f62000c1e1900 */
[-C--:B------:R-:W-:Y:S01]  /*15b0*/  LEA R87, R84, R15.reuse, 0x2 ;  /* 0x0000000f54577211 */ /* 0x080fe200078e10ff */
[--C-:B------:R-:W-:Y:S01]  /*15c0*/  IMAD R89, R86, 0x4, R15.reuse ;  /* 0x0000000456597824 */ /* 0x100fe200078e020f */
[----:B------:R-:W-:Y:S01]  /*15d0*/  LEA R91, R88, R15, 0x2 ;  /* 0x0000000f585b7211 */ /* 0x000fe200078e10ff */
[----:B------:R-:W-:Y:S01]  /*15e0*/  IMAD R93, R90, 0x4, R15 ;  /* 0x000000045a5d7824 */ /* 0x000fe200078e020f */
[----:B------:R-:W-:-:S04]  /*15f0*/  IADD3 R83, PT, PT, R83, 0x4, RZ ;  /* 0x0000000453537810 */ /* 0x000fc80007ffe0ff */
[----:B------:R-:W-:Y:S01]  /*1600*/  ISETP.NE.AND P0, PT, R83, R0, PT ;  /* 0x000000005300720c */ /* 0x000fe20003f05270 */
[----:B--2---:R0:W-:Y:S04]  /*1610*/  STS [R87], R12 ;  /* 0x0000000c57007388 */ /* 0x0041e80000000800 */
[----:B---3--:R0:W-:Y:S04]  /*1620*/  STS [R89], R10 ;  /* 0x0000000a59007388 */ /* 0x0081e80000000800 */
[----:B----4-:R0:W-:Y:S04]  /*1630*/  STS [R91], R8 ;  /* 0x000000085b007388 */ /* 0x0101e80000000800 */
[----:B-----5:R0:W-:Y:S01]  /*1640*/  STS [R93], R6 ;  /* 0x000000065d007388 */ /* 0x0201e20000000800 */
[----:B------:R-:W-:Y:S05]  /*1650*/  @P0 BRA `(.L_x_24) ;  /* 0xfffffffc003c0947 */ /* 0x000fea000383ffff */
[----:B------:R-:W-:Y:S05]  /*1660*/  BSYNC.RECONVERGENT B0 ;  /* 0x0000000000007941 */ /* 0x000fea0003800200 */
.L_x_23:
[----:B------:R-:W-:Y:S05]  /*1670*/  @!P1 BRA `(.L_x_22) ;  /* 0x0000000000e09947 */ /* 0x000fea0003800000 */
[----:B------:R-:W4:Y:S01]  /*1680*/  S2R R9, SR_TID.Y ;  /* 0x0000000000097919 */ /* 0x000f220000002200 */
[----:B------:R-:W5:Y:S01]  /*1690*/  LDCU UR5, c[0x0][0x360] ;  /* 0x00006c00ff0577ac */ /* 0x000f620008000800 */
[----:B0-2---:R-:W0:Y:S01]  /*16a0*/  LDC.64 R6, c[0x0][0x388] ;  /* 0x0000e200ff067b82 */ /* 0x005e220000000a00 */
[----:B---3--:R-:W4:Y:S01]  /*16b0*/  S2R R8, SR_TID.X ;  /* 0x0000000000087919 */ /* 0x008f220000002100 */
[----:B------:R-:W5:Y:S01]  /*16c0*/  LDCU UR4, c[0x0][0x364] ;  /* 0x00006c80ff0477ac */ /* 0x000f620008000800 */
[----:B------:R-:W2:Y:S01]  /*16d0*/  S2R R3, SR_CTAID.X ;  /* 0x0000000000037919 */ /* 0x000ea20000002500 */
[----:B------:R-:W3:Y:S01]  /*16e0*/  LDCU UR6, c[0x0][0x39c] ;  /* 0x00007380ff0677ac */ /* 0x000ee20008000800 */
[----:B-----5:R-:W-:Y:S02]  /*16f0*/  UIMAD UR4, UR5, UR4, URZ ;  /* 0x00000004050472a4 */ /* 0x020fe4000f8e02ff */
[----:B----4-:R-:W-:Y:S01]  /*1700*/  IMAD R9, R9, UR5, R8 ;  /* 0x0000000509097c24 */ /* 0x010fe2000f8e0208 */
[----:B-1----:R-:W-:-:S03]  /*1710*/  R2UR UR5, R5 ;  /* 0x00000000050572ca */ /* 0x002fc600000e0000 */
[----:B------:R-:W-:Y:S01]  /*1720*/  IMAD R13, R0, UR4, R9 ;  /* 0x00000004000d7c24 */ /* 0x000fe2000f8e0209 */
[----:B------:R-:W-:-:S04]  /*1730*/  R2UR UR4, R4 ;  /* 0x00000000040472ca */ /* 0x000fc800000e0000 */
[----:B------:R-:W-:Y:S02]  /*1740*/  SHF.R.U32.HI R9, RZ, 0x7, R13 ;  /* 0x00000007ff097819 */ /* 0x000fe4000001160d */
[----:B------:R-:W-:-:S03]  /*1750*/  LOP3.LUT R0, R13, 0x7f, RZ, 0xc0, !PT ;  /* 0x0000007f0d007812 */ /* 0x000fc600078ec0ff */
[----:B------:R-:W-:Y:S01]  /*1760*/  IMAD R9, R2, 0x10, R9 ;  /* 0x0000001002097824 */ /* 0x000fe200078e0209 */
[----:B--2---:R-:W-:-:S05]  /*1770*/  LEA R0, R3, R0, 0x7 ;  /* 0x0000000003007211 */ /* 0x004fca00078e38ff */
[----:B---3--:R-:W-:-:S04]  /*1780*/  IMAD R9, R9, UR6, R0 ;  /* 0x0000000609097c24 */ /* 0x008fc8000f8e0200 */
[----:B0-----:R-:W-:-:S06]  /*1790*/  IMAD.WIDE R8, R9, 0x4, R6 ;  /* 0x0000000409087825 */ /* 0x001fcc00078e0206 */
        /* <DEDUP_REMOVED lines=9> */
[----:B------:R-:W-:Y:S01]  /*1830*/  ISETP.NE.AND P0, PT, R85, 0x2, PT ;  /* 0x000000025500780c */ /* 0x000fe20003f05270 */
[----:B------:R-:W1:Y:S01]  /*1840*/  LDCU UR5, c[0x0][0x360] ;  /* 0x00006c00ff0577ac */ /* 0x000e620008000800 */
[----:B------:R-:W1:Y:S01]  /*1850*/  LDC R0, c[0x0][0x364] ;  /* 0x0000d900ff007b82 */ /* 0x000e620000000800 */
[----:B------:R-:W-:Y:S02]  /*1860*/  R2UR UR8, R4 ;  /* 0x00000000040872ca */ /* 0x000fe400000e0000 */
[----:B------:R-:W-:-:S08]  /*1870*/  R2UR UR9, R5 ;  /* 0x00000000050972ca */ /* 0x000fd000000e0000 */
[----:B0-----:R-:W0:Y:S01]  /*1880*/  @P0 LDC R8, c[0x0][0x360] ;  /* 0x0000d800ff080b82 */ /* 0x001e220000000800 */
[----:B------:R-:W-:Y:S02]  /*1890*/  @P0 R2UR UR10, R4 ;  /* 0x00000000040a02ca */ /* 0x000fe400000e0000 */
[----:B------:R-:W-:-:S05]  /*18a0*/  @P0 R2UR UR11, R5 ;  /* 0x00000000050b02ca */ /* 0x000fca00000e0000 */
[----:B------:R-:W0:Y:S01]  /*18b0*/  @P0 LDC R9, c[0x0][0x364] ;  /* 0x0000d900ff090b82 */ /* 0x000e220000000800 */
[----:B-1----:R-:W-:-:S05]  /*18c0*/  IMAD R13, R0, UR5, R13 ;  /* 0x00000005000d7c24 */ /* 0x002fca000f8e020d */
[----:B------:R-:W-:-:S05]  /*18d0*/  LOP3.LUT R0, R13, 0x7f, RZ, 0xc0, !PT ;  /* 0x0000007f0d007812 */ /* 0x000fca00078ec0ff */
[----:B------:R-:W-:Y:S02]  /*18e0*/  IMAD R0, R3, 0x80, R0 ;  /* 0x0000008003007824 */ /* 0x000fe400078e0200 */
[--C-:B0-----:R-:W-:Y:S01]  /*18f0*/  @P0 IMAD R8, R8, R9, R13.reuse ;  /* 0x0000000908080224 */ /* 0x101fe200078e020d */
[----:B------:R-:W-:-:S04]  /*1900*/  SHF.R.U32.HI R9, RZ, 0x7, R13 ;  /* 0x00000007ff097819 */ /* 0x000fc8000001160d */
[----:B------:R-:W-:Y:S01]  /*1910*/  @P0 LOP3.LUT R10, R8, 0x7f, RZ, 0xc0, !PT ;  /* 0x0000007f080a0812 */ /* 0x000fe200078ec0ff */
[C---:B------:R-:W-:Y:S01]  /*1920*/  IMAD R9, R2.reuse, 0x10, R9 ;  /* 0x0000001002097824 */ /* 0x040fe200078e0209 */
[----:B------:R-:W-:Y:S02]  /*1930*/  @P0 SHF.R.U32.HI R11, RZ, 0x7, R8 ;  /* 0x00000007ff0b0819 */ /* 0x000fe40000011608 */
[----:B------:R-:W-:Y:S01]  /*1940*/  @P0 LEA R10, R3, R10, 0x7 ;  /* 0x0000000a030a0211 */ /* 0x000fe200078e38ff */
[----:B------:R-:W-:Y:S01]  /*1950*/  IMAD R5, R9, UR6, R0 ;  /* 0x0000000609057c24 */ /* 0x000fe2000f8e0200 */
[----:B------:R-:W-:-:S03]  /*1960*/  @P0 LEA R11, R2, R11, 0x4 ;  /* 0x0000000b020b0211 */ /* 0x000fc600078e20ff */
[----:B------:R-:W-:-:S04]  /*1970*/  IMAD.WIDE R4, R5, 0x4, R6 ;  /* 0x0000000405047825 */ /* 0x000fc800078e0206 */
[----:B------:R-:W-:Y:S02]  /*1980*/  @P0 IMAD R11, R11, UR6, R10 ;  /* 0x000000060b0b0c24 */ /* 0x000fe4000f8e020a */
[----:B------:R-:W2:Y:S02]  /*1990*/  LDG.E R4, desc[UR8][R4.64] ;  /* 0x0000000804047981 */ /* 0x000ea4000c1e1900 */
[----:B------:R-:W-:-:S06]  /*19a0*/  @P0 IMAD.WIDE R6, R11, 0x4, R6 ;  /* 0x000000040b060825 */ /* 0x000fcc00078e0206 */
[----:B------:R-:W3:Y:S01]  /*19b0*/  @P0 LDG.E R6, desc[UR10][R6.64] ;  /* 0x0000000a06060981 */ /* 0x000ee2000c1e1900 */
[----:B------:R-:W-:Y:S02]  /*19c0*/  LEA R3, R13, UR4, 0x2 ;  /* 0x000000040d037c11 */ /* 0x000fe4000f8e10ff */
[----:B------:R-:W-:-:S03]  /*19d0*/  @P0 LEA R9, R8, UR4, 0x2 ;  /* 0x0000000408090c11 */ /* 0x000fc6000f8e10ff */
[----:B--2---:R0:W-:Y:S04]  /*19e0*/  STS [R3], R4 ;  /* 0x0000000403007388 */ /* 0x0041e80000000800 */
[----:B---3--:R0:W-:Y:S02]  /*19f0*/  @P0 STS [R9], R6 ;  /* 0x0000000609000388 */ /* 0x0081e40000000800 */
.L_x_22:
[----:B------:R-:W-:Y:S05]  /*1a00*/  WARPSYNC.ALL ;  /* 0x0000000000007948 */ /* 0x000fea0003800000 */
[----:B------:R-:W5:Y:S01]  /*1a10*/  S2UR UR5, SR_CgaCtaId ;  /* 0x00000000000579c3 */ /* 0x000f620000008800 */
[----:B------:R-:W0:Y:S01]  /*1a20*/  S2R R13, SR_TID.Y ;  /* 0x00000000000d7919 */ /* 0x000e220000002200 */
[----:B------:R-:W-:Y:S02]  /*1a30*/  UMOV UR4, 0x400 ;  /* 0x0000040000047882 */ /* 0x000fe40000000000 */
[----:B------:R-:W-:Y:S01]  /*1a40*/  UIADD3 UR7, UPT, UPT, UR4, 0x2000, URZ ;  /* 0x0000200004077890 */ /* 0x000fe2000fffe0ff */
[----:B------:R-:W0:Y:S03]  /*1a50*/  S2R R15, SR_TID.X ;  /* 0x00000000000f7919 */ /* 0x000e260000002100 */
[----:B------:R-:W-:Y:S01]  /*1a60*/  BAR.SYNC.DEFER_BLOCKING 0x0 ;  /* 0x0000000000007b1d */ /* 0x000fe20000010000 */
[----:B-----5:R-:W-:-:S02]  /*1a70*/  ULEA UR6, UR5, UR4, 0x18 ;  /* 0x0000000405067291 */ /* 0x020fc4000f8ec0ff */
[----:B------:R-:W-:-:S03]  /*1a80*/  ULEA UR7, UR5, UR7, 0x18 ;  /* 0x0000000705077291 */ /* 0x000fc6000f8ec0ff */
[----:B------:R-:W-:-:S09]  /*1a90*/  UMOV UR4, URZ ;  /* 0x000000ff00047c82 */ /* 0x000fd20008000000 */
.L_x_25:
[----:B------:R-:W-:Y:S02]  /*1aa0*/  ULEA UR5, UR4, UR6, 0x2 ;  /* 0x0000000604057291 */ /* 0x000fe4000f8e10ff */
[----:B------:R-:W-:Y:S02]  /*1ab0*/  ULEA UR8, UR4, UR7, 0x9 ;  /* 0x0000000704087291 */ /* 0x000fe4000f8e48ff */
[----:B------:R-:W-:Y:S02]  /*1ac0*/  UIADD3 UR4, UPT, UPT, UR4, 0x1, URZ ;  /* 0x0000000104047890 */ /* 0x000fe4000fffe0ff */
[----:B0-----:R-:W-:Y:S02]  /*1ad0*/  LEA R0, R13, UR5, 0x9 ;  /* 0x000000050d007c11 */ /* 0x001fe4000f8e48ff */
[----:B----4-:R-:W-:Y:S01]  /*1ae0*/  LEA R3, R15, UR8, 0x5 ;  /* 0x000000080f037c11 */ /* 0x010fe2000f8e28ff */
[----:B------:R-:W-:Y:S02]  /*1af0*/  UISETP.NE.AND UP0, UPT, UR4, 0x10, UPT ;  /* 0x000000100400788c */ /* 0x000fe4000bf05270 */
[----:B------:R-:W-:Y:S04]  /*1b00*/  LDS R12, [R0] ;  /* 0x00000000000c7984 */ /* 0x000fe80000000800 */
[----:B-12---:R-:W0:Y:S04]  /*1b10*/  LDS.128 R4, [R3] ;  /* 0x0000000003047984 */ /* 0x006e280000000c00 */
[----:B------:R-:W1:Y:S04]  /*1b20*/  LDS R14, [R0+0x40] ;  /* 0x00004000000e7984 */ /* 0x000e680000000800 */
[----:B------:R-:W2:Y:S04]  /*1b30*/  LDS R20, [R0+0x80] ;  /* 0x0000800000147984 */ /* 0x000ea80000000800 */
[----:B------:R-:W4:Y:S04]  /*1b40*/  LDS R84, [R0+0xc0] ;  /* 0x0000c00000547984 */ /* 0x000f280000000800 */
[----:B------:R-:W5:Y:S04]  /*1b50*/  LDS R86, [R0+0x100] ;  /* 0x0001000000567984 */ /* 0x000f680000000800 */
[----:B------:R-:W5:Y:S04]  /*1b60*/  LDS R88, [R0+0x140] ;  /* 0x0001400000587984 */ /* 0x000f680000000800 */
[----:B------:R-:W5:Y:S04]  /*1b70*/  LDS R90, [R0+0x180] ;  /* 0x00018000005a7984 */ /* 0x000f680000000800 */
[----:B------:R-:W5:Y:S04]  /*1b80*/  LDS R92, [R0+0x1c0] ;  /* 0x0001c000005c7984 */ /* 0x000f680000000800 */
[----:B---3--:R-:W3:Y:S01]  /*1b90*/  LDS.128 R8, [R3+0x10] ;  /* 0x0000100003087984 */ /* 0x008ee20000000c00 */
[C---:B0-----:R-:W-:Y:S01]  /*1ba0*/  FFMA R17, R12.reuse, R4, R17 ;  /* 0x000000040c117223 */ /* 0x041fe20000000011 */
[C---:B------:R-:W-:Y:S01]  /*1bb0*/  FFMA R18, R12.reuse, R5, R18 ;  /* 0x000000050c127223 */ /* 0x040fe20000000012 */
[C---:B------:R-:W-:Y:S01]  /*1bc0*/  FFMA R19, R12.reuse, R6, R19 ;  /* 0x000000060c137223 */ /* 0x040fe20000000013 */
[----:B------:R-:W-:Y:S01]  /*1bd0*/  FFMA R22, R12, R7, R22 ;  /* 0x000000070c167223 */ /* 0x000fe20000000016 */
[C---:B-1----:R-:W-:Y:S01]  /*1be0*/  FFMA R27, R14.reuse, R4, R27 ;  /* 0x000000040e1b7223 */ /* 0x042fe2000000001b */
[C---:B------:R-:W-:Y:S01]  /*1bf0*/  FFMA R28, R14.reuse, R5, R28 ;  /* 0x000000050e1c7223 */ /* 0x040fe2000000001c */
[C---:B------:R-:W-:Y:S01]  /*1c00*/  FFMA R29, R14.reuse, R6, R29 ;  /* 0x000000060e1d7223 */ /* 0x040fe2000000001d */
[----:B------:R-:W-:Y:S01]  /*1c10*/  FFMA R30, R14, R7, R30 ;  /* 0x000000070e1e7223 */ /* 0x000fe2000000001e */
[C---:B--2---:R-:W-:Y:S01]  /*1c20*/  FFMA R35, R20.reuse, R4, R35 ;  /* 0x0000000414237223 */ /* 0x044fe20000000023 */
[C---:B------:R-:W-:Y:S01]  /*1c30*/  FFMA R36, R20.reuse, R5, R36 ;  /* 0x0000000514247223 */ /* 0x040fe20000000024 */
[C---:B------:R-:W-:Y:S01]  /*1c40*/  FFMA R37, R20.reuse, R6, R37 ;  /* 0x0000000614257223 */ /* 0x040fe20000000025 */
[----:B------:R-:W-:Y:S01]  /*1c50*/  FFMA R38, R20, R7, R38 ;  /* 0x0000000714267223 */ /* 0x000fe20000000026 */
[C---:B----4-:R-:W-:Y:S01]  /*1c60*/  FFMA R43, R84.reuse, R4, R43 ;  /* 0x00000004542b7223 */ /* 0x050fe2000000002b */
        /* <DEDUP_REMOVED lines=19> */
[C---:B---3--:R-:W-:Y:S01]  /*1da0*/  FFMA R23, R12.reuse, R8, R23 ;  /* 0x000000080c177223 */ /* 0x048fe20000000017 */
        /* <DEDUP_REMOVED lines=31> */
[----:B------:R-:W-:Y:S06]  /*1fa0*/  BRA.U UP0, `(.L_x_25) ;  /* 0xfffffff900bc7547 */ /* 0x000fec000b83ffff */
        /* <DEDUP_REMOVED lines=8> */
.L_x_16:
[----:B------:R-:W1:Y:S01]  /*2030*/  S2R R7, SR_TID.Y ;  /* 0x0000000000077919 */ /* 0x000e620000002200 */
[----:B------:R-:W1:Y:S01]  /*2040*/  LDC R0, c[0x0][0x364] ;  /* 0x0000d900ff007b82 */ /* 0x000e620000000800 */
[----:B------:R-:W2:Y:S07]  /*2050*/  S2R R4, SR_TID.X ;  /* 0x0000000000047919 */ /* 0x000eae0000002100 */
[----:B------:R-:W1:Y:S08]  /*2060*/  S2UR UR4, SR_CTAID.Y ;  /* 0x00000000000479c3 */ /* 0x000e700000002600 */
[----:B------:R-:W2:Y:S08]  /*2070*/  S2UR UR5, SR_CTAID.X ;  /* 0x00000000000579c3 */ /* 0x000eb00000002500 */
[----:B------:R-:W2:Y:S08]  /*2080*/  LDC R5, c[0x0][0x360] ;  /* 0x0000d800ff057b82 */ /* 0x000eb00000000800 */
[----:B------:R-:W3:Y:S01]  /*2090*/  LDC R9, c[0x0][0x39c] ;  /* 0x0000e700ff097b82 */ /* 0x000ee20000000800 */
[----:B-1----:R-:W-:-:S07]  /*20a0*/  IMAD R0, R0, UR4, R7 ;  /* 0x0000000400007c24 */ /* 0x002fce000f8e0207 */
[----:B------:R-:W1:Y:S01]  /*20b0*/  LDC.64 R2, c[0x0][0x390] ;  /* 0x0000e400ff027b82 */ /* 0x000e620000000a00 */
[----:B--2---:R-:W-:Y:S01]  /*20c0*/  IMAD R5, R5, UR5, R4 ;  /* 0x0000000505057c24 */ /* 0x004fe2000f8e0204 */
[----:B------:R-:W2:Y:S03]  /*20d0*/  LDCU.64 UR4, c[0x0][0x358] ;  /* 0x00006b00ff0477ac */ /* 0x000ea60008000a00 */
[----:B---3--:R-:W-:-:S05]  /*20e0*/  IMAD R5, R0, R9, R5 ;  /* 0x0000000900057224 */ /* 0x008fca00078e0205 */
[----:B------:R-:W-:-:S05]  /*20f0*/  SHF.L.U32 R5, R5, 0x3, RZ ;  /* 0x0000000305057819 */ /* 0x000fca00000006ff */
[----:B-1----:R-:W-:-:S05]  /*2100*/  IMAD.WIDE R2, R5, 0x4, R2 ;  /* 0x0000000405027825 */ /* 0x002fca00078e0202 */
[----:B--2---:R-:W-:Y:S01]  /*2110*/  STG.E desc[UR4][R2.64], R17 ;  /* 0x0000001102007986 */ /* 0x004fe2000c101904 */
[----:B------:R-:W-:-:S03]  /*2120*/  IMAD.WIDE R4, R9, 0x4, R2 ;  /* 0x0000000409047825 */ /* 0x000fc600078e0202 */
[----:B------:R-:W-:Y:S01]  /*2130*/  STG.E desc[UR4][R2.64+0x4], R18 ;  /* 0x0000041202007986 */ /* 0x000fe2000c101904 */
[----:B------:R-:W-:-:S03]  /*2140*/  IMAD.WIDE R6, R9, 0x4, R4 ;  /* 0x0000000409067825 */ /* 0x000fc600078e0204 */
[----:B------:R-:W-:Y:S04]  /*2150*/  STG.E desc[UR4][R2.64+0x8], R19 ;  /* 0x0000081302007986 */ /* 0x000fe8000c101904 */
[----:B------:R-:W-:Y:S04]  /*2160*/  STG.E desc[UR4][R2.64+0xc], R22 ;  /* 0x00000c1602007986 */ /* 0x000fe8000c101904 */
[----:B------:R-:W-:Y:S04]  /*2170*/  STG.E desc[UR4][R2.64+0x10], R23 ;  /* 0x0000101702007986 */ /* 0x000fe8000c101904 */
[----:B------:R-:W-:Y:S04]  /*2180*/  STG.E desc[UR4][R2.64+0x14], R24 ;  /* 0x0000141802007986 */ /* 0x000fe8000c101904 */
[----:B------:R-:W-:Y:S04]  /*2190*/  STG.E desc[UR4][R2.64+0x18], R25 ;  /* 0x0000181902007986 */ /* 0x000fe8000c101904 */
[----:B------:R1:W-:Y:S04]  /*21a0*/  STG.E desc[UR4][R2.64+0x1c], R26 ;  /* 0x00001c1a02007986 */ /* 0x0003e8000c101904 */
[----:B------:R-:W-:Y:S04]  /*21b0*/  STG.E desc[UR4][R4.64], R27 ;  /* 0x0000001b04007986 */ /* 0x000fe8000c101904 */
[----:B------:R-:W-:Y:S01]  /*21c0*/  STG.E desc[UR4][R4.64+0x4], R28 ;  /* 0x0000041c04007986 */ /* 0x000fe2000c101904 */
[----:B-1----:R-:W-:-:S03]  /*21d0*/  IMAD.WIDE R2, R9, 0x4, R6 ;  /* 0x0000000409027825 */ /* 0x002fc600078e0206 */
        /* <DEDUP_REMOVED lines=59> */
.L_x_27:
        /* <DEDUP_REMOVED lines=15> */
.L_x_48:


//--------------------- .text._Z22matmulKernel_blocktileILi32EEvPfS0_S0_iii --------------------------
	.section	.text._Z22matmulKernel_blocktileILi32EEvPfS0_S0_iii,"ax",@progbits
	.align	128
        .global         _Z22matmulKernel_blocktileILi32EEvPfS0_S0_iii
        .type           _Z22matmulKernel_blocktileILi32EEvPfS0_S0_iii,@function
        .size           _Z22matmulKernel_blocktileILi32EEvPfS0_S0_iii,(.L_x_49 - _Z22matmulKernel_blocktileILi32EEvPfS0_S0_iii)
        .other          _Z22matmulKernel_blocktileILi32EEvPfS0_S0_iii,@"STO_CUDA_ENTRY STV_DEFAULT"
_Z22matmulKernel_blocktileILi32EEvPfS0_S0_iii:
.text._Z22matmulKernel_blocktileILi32EEvPfS0_S0_iii:
[----:B------:R-:W0:Y:S01]  /*0000*/  LDC R1, c[0x0][0x37c] ;  /* 0x0000df00ff017b82 */ /* 0x000e220000000800 */
[----:B------:R-:W1:Y:S01]  /*0010*/  LDCU UR4, c[0x0][0x3a0] ;  /* 0x00007400ff0477ac */ /* 0x000e620008000800 */
[----:B------:R-:W2:Y:S01]  /*0020*/  LDCU.64 UR36, c[0x0][0x358] ;  /* 0x00006b00ff2477ac */ /* 0x000ea20008000a00 */
[----:B-1----:R-:W-:-:S09]  /*0030*/  ULOP3.LUT UP0, URZ, UR4, 0x1f, URZ, 0xc0, !UPT ;  /* 0x0000001f04ff7892 */ /* 0x002fd2000f80c0ff */
[----:B--2---:R-:W-:Y:S05]  /*0040*/  BRA.U !UP0, `(.L_x_28) ;  /* 0x0000000108407547 */ /* 0x004fea000b800000 */
[----:B------:R-:W-:Y:S01]  /*0050*/  MOV R0, 0x0 ;  /* 0x0000000000007802 */ /* 0x000fe20000000f00 */
[----:B------:R-:W1:Y:S01]  /*0060*/  LDCU.64 UR4, c[0x4][0x48] ;  /* 0x01000900ff0477ac */ /* 0x000e620008000a00 */
[----:B------:R-:W-:Y:S01]  /*0070*/  HFMA2 R8, -RZ, RZ, 0, 3.278255462646484375e-06 ;  /* 0x00000037ff087431 */ /* 0x000fe200000001ff */
[----:B------:R-:W-:Y:S01]  /*0080*/  MOV R12, 0x1 ;  /* 0x00000001000c7802 */ /* 0x000fe20000000f00 */
[----:B------:R2:W3:Y:S01]  /*0090*/  LDC.64 R2, c[0x4][R0] ;  /* 0x0100000000027b82 */ /* 0x0004e20000000a00 */
[----:B------:R-:W4:Y:S01]  /*00a0*/  LDCU.64 UR6, c[0x4][0x38] ;  /* 0x01000700ff0677ac */ /* 0x000f220008000a00 */
[----:B------:R-:W-:Y:S01]  /*00b0*/  HFMA2 R13, -RZ, RZ, 0, 0 ;  /* 0x00000000ff0d7431 */ /* 0x000fe200000001ff */
[----:B------:R-:W5:Y:S01]  /*00c0*/  LDCU.64 UR8, c[0x4][0x8] ;  /* 0x01000100ff0877ac */ /* 0x000f620008000a00 */
[----:B-1----:R-:W-:Y:S02]  /*00d0*/  MOV R4, UR4 ;  /* 0x0000000400047c02 */ /* 0x002fe40008000f00 */
[----:B------:R-:W-:-:S02]  /*00e0*/  MOV R5, UR5 ;  /* 0x0000000500057c02 */ /* 0x000fc40008000f00 */
[----:B----4-:R-:W-:Y:S02]  /*00f0*/  MOV R6, UR6 ;  /* 0x0000000600067c02 */ /* 0x010fe40008000f00 */
[----:B------:R-:W-:Y:S02]  /*0100*/  MOV R7, UR7 ;  /* 0x0000000700077c02 */ /* 0x000fe40008000f00 */
[----:B-----5:R-:W-:Y:S02]  /*0110*/  MOV R10, UR8 ;  /* 0x00000008000a7c02 */ /* 0x020fe40008000f00 */
[----:B--2---:R-:W-:-:S07]  /*0120*/  MOV R11, UR9 ;  /* 0x00000009000b7c02 */ /* 0x004fce0008000f00 */
[----:B------:R-:W-:-:S07]  /*0130*/  LEPC R20, `(.L_x_28) ;  /* 0x000000001014794e */ /* 0x000fce0000000000 */
[----:B0--3--:R-:W-:Y:S05]  /*0140*/  CALL.ABS.NOINC R2 ;  /* 0x0000000002007343 */ /* 0x009fea0003c00000 */
.L_x_28:
[----:B------:R-:W1:Y:S01]  /*0150*/  S2R R7, SR_TID.X ;  /* 0x0000000000077919 */ /* 0x000e620000002100 */
[----:B------:R-:W2:Y:S01]  /*0160*/  LDCU UR8, c[0x0][0x3a0] ;  /* 0x00007400ff0877ac */ /* 0x000ea20008000800 */
[----:B------:R-:W1:Y:S01]  /*0170*/  LDC R18, c[0x0][0x360] ;  /* 0x0000d800ff127b82 */ /* 0x000e620000000800 */
[----:B------:R-:W-:Y:S01]  /*0180*/  MOV R19, RZ ;  /* 0x000000ff00137202 */ /* 0x000fe20000000f00 */
[----:B------:R-:W3:Y:S06]  /*0190*/  S2R R5, SR_TID.Y ;  /* 0x0000000000057919 */ /* 0x000eec0000002200 */
[----:B------:R-:W1:Y:S08]  /*01a0*/  S2UR UR4, SR_CTAID.X ;  /* 0x00000000000479c3 */ /* 0x000e700000002500 */
[----:B------:R-:W3:Y:S01]  /*01b0*/  S2UR UR5, SR_CTAID.Y ;  /* 0x00000000000579c3 */ /* 0x000ee20000002600 */
[----:B--2---:R-:W-:-:S07]  /*01c0*/  UISETP.GE.AND UP0, UPT, UR8, 0x20, UPT ;  /* 0x000000200800788c */ /* 0x004fce000bf06270 */
[----:B------:R-:W3:Y:S01]  /*01d0*/  LDC R17, c[0x0][0x364] ;  /* 0x0000d900ff117b82 */ /* 0x000ee20000000800 */
[----:B-1----:R-:W-:Y:S02]  /*01e0*/  IMAD R18, R18, UR4, R7 ;  /* 0x0000000412127c24 */ /* 0x002fe4000f8e0207 */
[----:B---3--:R-:W-:Y:S01]  /*01f0*/  IMAD R17, R17, UR5, R5 ;  /* 0x0000000511117c24 */ /* 0x008fe2000f8e0205 */
[----:B------:R-:W-:Y:S06]  /*0200*/  BRA.U !UP0, `(.L_x_29) ;  /* 0x0000000508a87547 */ /* 0x000fec000b800000 */
[----:B------:R-:W1:Y:S01]  /*0210*/  S2UR UR7, SR_CgaCtaId ;  /* 0x00000000000779c3 */ /* 0x000e620000008800 */
[----:B------:R-:W-:Y:S01]  /*0220*/  USHF.R.S32.HI UR6, URZ, 0x1f, UR8 ;  /* 0x0000001fff067899 */ /* 0x000fe20008011408 */
[----:B------:R-:W-:Y:S01]  /*0230*/  HFMA2 R19, -RZ, RZ, 0, 0 ;  /* 0x00000000ff137431 */ /* 0x000fe200000001ff */
[----:B------:R-:W-:Y:S01]  /*0240*/  UMOV UR4, 0x400 ;  /* 0x0000040000047882 */ /* 0x000fe20000000000 */
[----:B------:R-:W-:Y:S01]  /*0250*/  IMAD R0, R17, UR8, R7 ;  /* 0x0000000811007c24 */ /* 0x000fe2000f8e0207 */
[----:B------:R-:W-:Y:S02]  /*0260*/  UIADD3 UR5, UPT, UPT, UR4, 0x1000, URZ ;  /* 0x0000100004057890 */ /* 0x000fe4000fffe0ff */
[----:B------:R-:W-:Y:S01]  /*0270*/  ULEA.HI UR6, UR6, UR8, URZ, 0x5 ;  /* 0x0000000806067291 */ /* 0x000fe2000f8f28ff */
[----:B------:R-:W2:Y:S03]  /*0280*/  LDC R2, c[0x0][0x39c] ;  /* 0x0000e700ff027b82 */ /* 0x000ea60000000800 */
[----:B------:R-:W-:-:S04]  /*0290*/  USHF.R.S32.HI UR6, URZ, 0x5, UR6 ;  /* 0x00000005ff067899 */ /* 0x000fc80008011406 */
[----:B------:R-:W-:Y:S01]  /*02a0*/  UIADD3 UR6, UPT, UPT, -UR6, URZ, URZ ;  /* 0x000000ff06067290 */ /* 0x000fe2000fffe1ff */
[----:B------:R-:W3:Y:S05]  /*02b0*/  LDC.64 R22, c[0x0][0x380] ;  /* 0x0000e000ff167b82 */ /* 0x000eea0000000a00 */
[----:B------:R-:W-:-:S03]  /*02c0*/  MOV R4, UR6 ;  /* 0x0000000600047c02 */ /* 0x000fc60008000f00 */
[----:B------:R-:W4:Y:S01]  /*02d0*/  LDC.64 R20, c[0x0][0x388] ;  /* 0x0000e200ff147b82 */ /* 0x000f220000000a00 */
[----:B-1----:R-:W-:Y:S02]  /*02e0*/  ULEA UR4, UR7, UR4, 0x18 ;  /* 0x0000000407047291 */ /* 0x002fe4000f8ec0ff */
[----:B------:R-:W-:-:S04]  /*02f0*/  ULEA UR5, UR7, UR5, 0x18 ;  /* 0x0000000507057291 */ /* 0x000fc8000f8ec0ff */
[C---:B------:R-:W-:Y:S01]  /*0300*/  LEA R16, R5.reuse, UR4, 0x7 ;  /* 0x0000000405107c11 */ /* 0x040fe2000f8e38ff */
[----:B--2---:R-:W-:Y:S01]  /*0310*/  IMAD R3, R5, R2, R18 ;  /* 0x0000000205037224 */ /* 0x004fe200078e0212 */
[C---:B------:R-:W-:Y:S02]  /*0320*/  LEA R6, R7.reuse, UR5, 0x2 ;  /* 0x0000000507067c11 */ /* 0x040fe4000f8e10ff */
[----:B------:R-:W-:Y:S02]  /*0330*/  LEA R7, R7, R16, 0x2 ;  /* 0x0000001007077211 */ /* 0x000fe400078e10ff */
[----:B------:R-:W-:-:S07]  /*0340*/  LEA R5, R5, R6, 0x7 ;  /* 0x0000000605057211 */ /* 0x000fce00078e38ff */
.L_x_30:
[----:B---3--:R-:W-:-:S04]  /*0350*/  IMAD.WIDE R8, R0, 0x4, R22 ;  /* 0x0000000400087825 */ /* 0x008fc800078e0216 */
[----:B----4-:R-:W-:Y:S02]  /*0360*/  IMAD.WIDE R10, R3, 0x4, R20 ;  /* 0x00000004030a7825 */ /* 0x010fe400078e0214 */
[----:B------:R-:W2:Y:S04]  /*0370*/  LDG.E R8, desc[UR36][R8.64] ;  /* 0x0000002408087981 */ /* 0x000ea8000c1e1900 */
[----:B------:R-:W3:Y:S01]  /*0380*/  LDG.E R24, desc[UR36][R10.64] ;  /* 0x000000240a187981 */ /* 0x000ee2000c1e1900 */
[----:B------:R-:W-:Y:S05]  /*0390*/  WARPSYNC.ALL ;  /* 0x0000000000007948 */ /* 0x000fea0003800000 */
[----:B------:R-:W-:-:S02]  /*03a0*/  IADD3 R4, PT, PT, R4, 0x1, RZ ;  /* 0x0000000104047810 */ /* 0x000fc40007ffe0ff */
[----:B------:R-:W-:Y:S02]  /*03b0*/  IADD3 R0, PT, PT, R0, 0x20, RZ ;  /* 0x0000002000007810 */ /* 0x000fe40007ffe0ff */
[----:B------:R-:W-:Y:S02]  /*03c0*/  ISETP.NE.AND P0, PT, R4, RZ, PT ;  /* 0x000000ff0400720c */ /* 0x000fe40003f05270 */
[----:B------:R-:W-:Y:S01]  /*03d0*/  LEA R3, R2, R3, 0x5 ;  /* 0x0000000302037211 */ /* 0x000fe200078e28ff */
[----:B--2---:R-:W-:Y:S04]  /*03e0*/  STS [R7], R8 ;  /* 0x0000000807007388 */ /* 0x004fe80000000800 */
[----:B---3--:R-:W-:Y:S01]  /*03f0*/  STS [R5], R24 ;  /* 0x0000001805007388 */ /* 0x008fe20000000800 */
[----:B------:R-:W-:Y:S06]  /*0400*/  BAR.SYNC.DEFER_BLOCKING 0x0 ;  /* 0x0000000000007b1d */ /* 0x000fec0000010000 */
[----:B------:R-:W-:Y:S04]  /*0410*/  LDS R26, [R6] ;  /* 0x00000000061a7984 */ /* 0x000fe80000000800 */
[----:B------:R-:W1:Y:S04]  /*0420*/  LDS.128 R12, [R16] ;  /* 0x00000000100c7984 */ /* 0x000e680000000c00 */
[----:B------:R-:W2:Y:S04]  /*0430*/  LDS R27, [R6+0x80] ;  /* 0x00008000061b7984 */ /* 0x000ea80000000800 */
[----:B------:R-:W3:Y:S04]  /*0440*/  LDS R25, [R6+0x100] ;  /* 0x0001000006197984 */ /* 0x000ee80000000800 */
[----:B------:R-:W-:Y:S01]  /*0450*/  LDS.128 R8, [R16+0x10] ;  /* 0x0000100010087984 */ /* 0x000fe20000000c00 */
[----:B-1----:R-:W-:-:S03]  /*0460*/  FFMA R12, R12, R26, R19 ;  /* 0x0000001a0c0c7223 */ /* 0x002fc60000000013 */
[----:B------:R-:W1:Y:S01]  /*0470*/  LDS R19, [R6+0x180] ;  /* 0x0001800006137984 */ /* 0x000e620000000800 */
[----:B--2---:R-:W-:-:S03]  /*0480*/  FFMA R26, R27, R13, R12 ;  /* 0x0000000d1b1a7223 */ /* 0x004fc6000000000c */
[----:B------:R-:W2:Y:S01]  /*0490*/  LDS R13, [R6+0x200] ;  /* 0x00020000060d7984 */ /* 0x000ea20000000800 */
[----:B---3--:R-:W-:-:S03]  /*04a0*/  FFMA R14, R25, R14, R26 ;  /* 0x0000000e190e7223 */ /* 0x008fc6000000001a */
[----:B------:R-:W3:Y:S04]  /*04b0*/  LDS R12, [R6+0x280] ;  /* 0x00028000060c7984 */ /* 0x000ee80000000800 */
[----:B------:R-:W-:Y:S01]  /*04c0*/  LDS R25, [R6+0x380] ;  /* 0x0003800006197984 */ /* 0x000fe20000000800 */
[----:B-1----:R-:W-:-:S03]  /*04d0*/  FFMA R15, R19, R15, R14 ;  /* 0x0000000f130f7223 */ /* 0x002fc6000000000e */
[----:B------:R-:W1:Y:S01]  /*04e0*/  LDS R19, [R6+0x300] ;  /* 0x0003000006137984 */ /* 0x000e620000000800 */
[----:B--2---:R-:W-:-:S03]  /*04f0*/  FFMA R13, R8, R13, R15 ;  /* 0x0000000d080d7223 */ /* 0x004fc6000000000f */
[----:B------:R-:W-:Y:S01]  /*0500*/  LDS R8, [R6+0x480] ;  /* 0x0004800006087984 */ /* 0x000fe20000000800 */
[----:B---3--:R-:W-:-:S03]  /*0510*/  FFMA R24, R12, R9, R13 ;  /* 0x000000090c187223 */ /* 0x008fc6000000000d */
[----:B------:R-:W-:Y:S04]  /*0520*/  LDS R9, [R6+0x400] ;  /* 0x0004000006097984 */ /* 0x000fe80000000800 */
[----:B------:R-:W2:Y:S01]  /*0530*/  LDS.128 R12, [R16+0x20] ;  /* 0x00002000100c7984 */ /* 0x000ea20000000c00 */
[----:B-1----:R-:W-:-:S03]  /*0540*/  FFMA R10, R19, R10, R24 ;  /* 0x0000000a130a7223 */ /* 0x002fc60000000018 */
[----:B------:R-:W1:Y:S01]  /*0550*/  LDS R19, [R6+0x500] ;  /* 0x0005000006137984 */ /* 0x000e620000000800 */
[----:B------:R-:W-:-:S03]  /*0560*/  FFMA R11, R25, R11, R10 ;  /* 0x0000000b190b7223 */ /* 0x000fc6000000000a */
[----:B------:R-:W3:Y:S01]  /*0570*/  LDS R25, [R6+0x580] ;  /* 0x0005800006197984 */ /* 0x000ee20000000800 */
[----:B--2---:R-:W-:-:S03]  /*0580*/  FFMA R9, R12, R9, R11 ;  /* 0x000000090c097223 */ /* 0x004fc6000000000b */
[----:B------:R-:W-:Y:S01]  /*0590*/  LDS R12, [R6+0x680] ;  /* 0x00068000060c7984 */ /* 0x000fe20000000800 */
[----:B------:R-:W-:-:S03]  /*05a0*/  FFMA R24, R8, R13, R9 ;  /* 0x0000000d08187223 */ /* 0x000fc60000000009 */
[----:B------:R-:W-:Y:S04]  /*05b0*/  LDS R13, [R6+0x600] ;  /* 0x00060000060d7984 */ /* 0x000fe80000000800 */
[----:B------:R-:W2:Y:S01]  /*05c0*/  LDS.128 R8, [R16+0x30] ;  /* 0x0000300010087984 */ /* 0x000ea20000000c00 */
[----:B-1----:R-:W-:-:S03]  /*05d0*/  FFMA R14, R19, R14, R24 ;  /* 0x0000000e130e7223 */ /* 0x002fc60000000018 */
[----:B------:R-:W1:Y:S01]  /*05e0*/  LDS R19, [R6+0x700] ;  /* 0x0007000006137984 */ /* 0x000e620000000800 */
[----:B---3--:R-:W-:-:S03]  /*05f0*/  FFMA R15, R25, R15, R14 ;  /* 0x0000000f190f7223 */ /* 0x008fc6000000000e */
        /* <DEDUP_REMOVED lines=16> */
[----:B------:R-:W-:Y:S01]  /*0700*/  LDS R24, [R6+0xc80] ;  /* 0x000c800006187984 */ /* 0x000fe20000000800 */
[----:B---3--:R-:W-:-:S03]  /*0710*/  FFMA R15, R25, R15, R14 ;  /* 0x0000000f190f7223 */ /* 0x008fc6000000000e */
[----:B------:R-:W1:Y:S04]  /*0720*/  LDS R25, [R6+0xb00] ;  /* 0x000b000006197984 */ /* 0x000e680000000800 */
[----:B------:R-:W-:Y:S01]  /*0730*/  LDS R19, [R6+0xd00] ;  /* 0x000d000006137984 */ /* 0x000fe20000000800 */
[----:B--2---:R-:W-:-:S03]  /*0740*/  FFMA R13, R8, R13, R15 ;  /* 0x0000000d080d7223 */ /* 0x004fc6000000000f */
[----:B------:R-:W2:Y:S01]  /*0750*/  LDS R8, [R6+0xb80] ;  /* 0x000b800006087984 */ /* 0x000ea20000000800 */
[----:B------:R-:W-:-:S03]  /*0760*/  FFMA R26, R12, R9, R13 ;  /* 0x000000090c1a7223 */ /* 0x000fc6000000000d */
[----:B------:R-:W-:Y:S04]  /*0770*/  LDS R9, [R6+0xc00] ;  /* 0x000c000006097984 */ /* 0x000fe80000000800 */
[----:B------:R-:W3:Y:S01]  /*0780*/  LDS.128 R12, [R16+0x60] ;  /* 0x00006000100c7984 */ /* 0x000ee20000000c00 */
[----:B-1----:R-:W-:-:S04]  /*0790*/  FFMA R25, R25, R10, R26 ;  /* 0x0000000a19197223 */ /* 0x002fc8000000001a */
[----:B--2---:R-:W-:Y:S02]  /*07a0*/  FFMA R11, R8, R11, R25 ;  /* 0x0000000b080b7223 */ /* 0x004fe40000000019 */
[----:B------:R-:W-:Y:S02]  /*07b0*/  LDS R25, [R6+0xf80] ;  /* 0x000f800006197984 */ /* 0x000fe40000000800 */
[----:B---3--:R-:W-:Y:S02]  /*07c0*/  FFMA R9, R12, R9, R11 ;  /* 0x000000090c097223 */ /* 0x008fe4000000000b */
[----:B------:R-:W1:Y:S02]  /*07d0*/  LDS R12, [R6+0xd80] ;  /* 0x000d8000060c7984 */ /* 0x000e640000000800 */
[----:B------:R-:W-:Y:S02]  /*07e0*/  FFMA R26, R24, R13, R9 ;  /* 0x0000000d181a7223 */ /* 0x000fe40000000009 */
[----:B------:R-:W-:Y:S02]  /*07f0*/  LDS R13, [R6+0xe00] ;  /* 0x000e0000060d7984 */ /* 0x000fe40000000800 */
[----:B------:R-:W-:-:S02]  /*0800*/  FFMA R19, R19, R14, R26 ;  /* 0x0000000e13137223 */ /* 0x000fc4000000001a */
[----:B------:R-:W2:Y:S04]  /*0810*/  LDS.128 R8, [R16+0x70] ;  /* 0x0000700010087984 */ /* 0x000ea80000000c00 */
[----:B------:R-:W3:Y:S04]  /*0820*/  LDS R24, [R6+0xe80] ;  /* 0x000e800006187984 */ /* 0x000ee80000000800 */
[----:B------:R-:W4:Y:S01]  /*0830*/  LDS R14, [R6+0xf00] ;  /* 0x000f0000060e7984 */ /* 0x000f220000000800 */
[----:B-1----:R-:W-:-:S04]  /*0840*/  FFMA R15, R12, R15, R19 ;  /* 0x0000000f0c0f7223 */ /* 0x002fc80000000013 */
[----:B--2---:R-:W-:-:S04]  /*0850*/  FFMA R13, R8, R13, R15 ;  /* 0x0000000d080d7223 */ /* 0x004fc8000000000f */
[----:B---3--:R-:W-:-:S04]  /*0860*/  FFMA R9, R24, R9, R13 ;  /* 0x0000000918097223 */ /* 0x008fc8000000000d */
[----:B----4-:R-:W-:-:S04]  /*0870*/  FFMA R10, R14, R10, R9 ;  /* 0x0000000a0e0a7223 */ /* 0x010fc80000000009 */
[----:B------:R-:W-:Y:S01]  /*0880*/  FFMA R19, R25, R11, R10 ;  /* 0x0000000b19137223 */ /* 0x000fe2000000000a */
[----:B------:R-:W-:Y:S06]  /*0890*/  BAR.SYNC.DEFER_BLOCKING 0x0 ;  /* 0x0000000000007b1d */ /* 0x000fec0000010000 */
[----:B------:R-:W-:Y:S05]  /*08a0*/  @P0 BRA `(.L_x_30) ;  /* 0xfffffff800a80947 */ /* 0x000fea000383ffff */
.L_x_29:
[----:B------:R-:W1:Y:S01]  /*08b0*/  LDC.64 R2, c[0x0][0x390] ;  /* 0x0000e400ff027b82 */ /* 0x000e620000000a00 */
[----:B------:R-:W2:Y:S02]  /*08c0*/  LDCU UR4, c[0x0][0x39c] ;  /* 0x00007380ff0477ac */ /* 0x000ea40008000800 */
[----:B--2---:R-:W-:-:S04]  /*08d0*/  IMAD R17, R17, UR4, R18 ;  /* 0x0000000411117c24 */ /* 0x004fc8000f8e0212 */
[----:B-1----:R-:W-:-:S05]  /*08e0*/  IMAD.WIDE R2, R17, 0x4, R2 ;  /* 0x0000000411027825 */ /* 0x002fca00078e0202 */
[----:B------:R-:W-:Y:S01]  /*08f0*/  STG.E desc[UR36][R2.64], R19 ;  /* 0x0000001302007986 */ /* 0x000fe2000c101924 */
[----:B------:R-:W-:Y:S05]  /*0900*/  EXIT ;  /* 0x000000000000794d */ /* 0x000fea0003800000 */
.L_x_31:
        /* <DEDUP_REMOVED lines=15> */
.L_x_49:


//--------------------- .text._Z20matmulKernel_coal_v2ILi32ELi32EEvPfS0_S0_iii --------------------------
	.section	.text._Z20matmulKernel_coal_v2ILi32ELi32EEvPfS0_S0_iii,"ax",@progbits
	.align	128
        .global         _Z20matmulKernel_coal_v2ILi32ELi32EEvPfS0_S0_iii
        .type           _Z20matmulKernel_coal_v2ILi32ELi32EEvPfS0_S0_iii,@function
        .size           _Z20matmulKernel_coal_v2ILi32ELi32EEvPfS0_S0_iii,(.L_x_50 - _Z20matmulKernel_coal_v2ILi32ELi32EEvPfS0_S0_iii)
        .other          _Z20matmulKernel_coal_v2ILi32ELi32EEvPfS0_S0_iii,@"STO_CUDA_ENTRY STV_DEFAULT"
_Z20matmulKernel_coal_v2ILi32ELi32EEvPfS0_S0_iii:
.text._Z20matmulKernel_coal_v2ILi32ELi32EEvPfS0_S0_iii:
[----:B------:R-:W-:Y:S01]  /*0000*/  LDC R1, c[0x0][0x37c] ;  /* 0x0000df00ff017b82 */ /* 0x000fe20000000800 */
[----:B------:R-:W0:Y:S07]  /*0010*/  S2R R17, SR_TID.X ;  /* 0x0000000000117919 */ /* 0x000e2e0000002100 */
[----:B------:R-:W1:Y:S01]  /*0020*/  LDC R0, c[0x0][0x3a0] ;  /* 0x0000e800ff007b82 */ /* 0x000e620000000800 */
[----:B------:R-:W2:Y:S01]  /*0030*/  LDCU.64 UR6, c[0x0][0x358] ;  /* 0x00006b00ff0677ac */ /* 0x000ea20008000a00 */
[----:B------:R-:W-:Y:S01]  /*0040*/  HFMA2 R25, -RZ, RZ, 0, 0 ;  /* 0x00000000ff197431 */ /* 0x000fe200000001ff */
[----:B------:R-:W3:Y:S05]  /*0050*/  S2R R3, SR_CTAID.Y ;  /* 0x0000000000037919 */ /* 0x000eea0000002600 */
[----:B------:R-:W4:Y:S01]  /*0060*/  S2UR UR4, SR_CTAID.X ;  /* 0x00000000000479c3 */ /* 0x000f220000002500 */
[----:B-1----:R-:W-:-:S02]  /*0070*/  ISETP.GE.AND P0, PT, R0, 0x1, PT ;  /* 0x000000010000780c */ /* 0x002fc40003f06270 */
[----:B0-----:R-:W-:Y:S01]  /*0080*/  LOP3.LUT R14, R17, 0x1f, RZ, 0xc0, !PT ;  /* 0x0000001f110e7812 */ /* 0x001fe200078ec0ff */
[----:B----4-:R-:W-:Y:S01]  /*0090*/  USHF.L.U32 UR4, UR4, 0x5, URZ ;  /* 0x0000000504047899 */ /* 0x010fe200080006ff */
[----:B------:R-:W-:Y:S02]  /*00a0*/  SHF.R.U32.HI R17, RZ, 0x5, R17 ;  /* 0x00000005ff117819 */ /* 0x000fe40000011611 */
[----:B---3--:R-:W-:-:S03]  /*00b0*/  LEA R14, R3, R14, 0x5 ;  /* 0x0000000e030e7211 */ /* 0x008fc600078e28ff */
[----:B------:R-:W-:-:S04]  /*00c0*/  LOP3.LUT R17, R17, UR4, RZ, 0xfc, !PT ;  /* 0x0000000411117c12 */ /* 0x000fc8000f8efcff */
[----:B--2---:R-:W-:Y:S05]  /*00d0*/  @!P0 BRA `(.L_x_32) ;  /* 0x0000000400c88947 */ /* 0x004fea0003800000 */
[C---:B------:R-:W-:Y:S01]  /*00e0*/  ISETP.GE.U32.AND P1, PT, R0.reuse, 0x8, PT ;  /* 0x000000080000780c */ /* 0x040fe20003f26070 */
[----:B------:R-:W-:Y:S01]  /*00f0*/  IMAD R16, R17, R0, RZ ;  /* 0x0000000011107224 */ /* 0x000fe200078e02ff */
[----:B------:R-:W-:Y:S02]  /*0100*/  LOP3.LUT R24, R0, 0x7, RZ, 0xc0, !PT ;  /* 0x0000000700187812 */ /* 0x000fe400078ec0ff */
[----:B------:R-:W-:Y:S02]  /*0110*/  MOV R25, RZ ;  /* 0x000000ff00197202 */ /* 0x000fe40000000f00 */
[----:B------:R-:W-:Y:S02]  /*0120*/  ISETP.NE.AND P0, PT, R24, RZ, PT ;  /* 0x000000ff1800720c */ /* 0x000fe40003f05270 */
[----:B------:R-:W-:-:S05]  /*0130*/  MOV R19, RZ ;  /* 0x000000ff00137202 */ /* 0x000fca0000000f00 */
[----:B------:R-:W-:Y:S06]  /*0140*/  @!P1 BRA `(.L_x_33) ;  /* 0x0000000000c89947 */ /* 0x000fec0003800000 */
[----:B------:R-:W0:Y:S01]  /*0150*/  LDCU.64 UR4, c[0x0][0x380] ;  /* 0x00007000ff0477ac */ /* 0x000e220008000a00 */
[----:B------:R-:W-:Y:S02]  /*0160*/  LOP3.LUT R19, R0, 0x7ffffff8, RZ, 0xc0, !PT ;  /* 0x7ffffff800137812 */ /* 0x000fe400078ec0ff */
[----:B------:R-:W-:Y:S02]  /*0170*/  MOV R25, RZ ;  /* 0x000000ff00197202 */ /* 0x000fe40000000f00 */
[----:B------:R-:W-:Y:S02]  /*0180*/  MOV R15, R16 ;  /* 0x00000010000f7202 */ /* 0x000fe40000000f00 */
[----:B------:R-:W-:Y:S02]  /*0190*/  MOV R20, R14 ;  /* 0x0000000e00147202 */ /* 0x000fe40000000f00 */
[----:B------:R-:W-:Y:S01]  /*01a0*/  IADD3 R18, PT, PT, -R19, RZ, RZ ;  /* 0x000000ff13127210 */ /* 0x000fe20007ffe1ff */
[----:B0-----:R-:W-:-:S04]  /*01b0*/  UIADD3 UR4, UP0, UPT, UR4, 0x10, URZ ;  /* 0x0000001004047890 */ /* 0x001fc8000ff1e0ff */
[----:B------:R-:W-:-:S12]  /*01c0*/  UIADD3.X UR5, UPT, UPT, URZ, UR5, URZ, UP0, !UPT ;  /* 0x00000005ff057290 */ /* 0x000fd800087fe4ff */
.L_x_34:
[----:B------:R-:W0:Y:S01]  /*01d0*/  LDC.64 R10, c[0x0][0x388] ;  /* 0x0000e200ff0a7b82 */ /* 0x000e220000000a00 */
[----:B------:R-:W-:Y:S02]  /*01e0*/  MOV R2, UR4 ;  /* 0x0000000400027c02 */ /* 0x000fe40008000f00 */
[----:B------:R-:W-:-:S03]  /*01f0*/  MOV R3, UR5 ;  /* 0x0000000500037c02 */ /* 0x000fc60008000f00 */
[----:B------:R-:W-:Y:S02]  /*0200*/  IMAD.WIDE R2, R15, 0x4, R2 ;  /* 0x000000040f027825 */ /* 0x000fe400078e0202 */
[----:B------:R-:W1:Y:S03]  /*0210*/  LDC R23, c[0x0][0x39c] ;  /* 0x0000e700ff177b82 */ /* 0x000e660000000800 */
[----:B------:R-:W2:Y:S04]  /*0220*/  LDG.E R26, desc[UR6][R2.64+-0x10] ;  /* 0xfffff006021a7981 */ /* 0x000ea8000c1e1900 */
[----:B------:R-:W3:Y:S04]  /*0230*/  LDG.E R22, desc[UR6][R2.64+-0xc] ;  /* 0xfffff40602167981 */ /* 0x000ee8000c1e1900 */
[----:B------:R-:W4:Y:S01]  /*0240*/  LDG.E R27, desc[UR6][R2.64+-0x8] ;  /* 0xfffff806021b7981 */ /* 0x000f22000c1e1900 */
[----:B0-----:R-:W-:-:S05]  /*0250*/  IMAD.WIDE R10, R20, 0x4, R10 ;  /* 0x00000004140a7825 */ /* 0x001fca00078e020a */
[----:B------:R0:W2:Y:S01]  /*0260*/  LDG.E R28, desc[UR6][R10.64] ;  /* 0x000000060a1c7981 */ /* 0x0000a2000c1e1900 */
[----:B-1----:R-:W-:-:S05]  /*0270*/  IMAD.WIDE R12, R23, 0x4, R10 ;  /* 0x00000004170c7825 */ /* 0x002fca00078e020a */
[----:B------:R1:W3:Y:S01]  /*0280*/  LDG.E R21, desc[UR6][R12.64] ;  /* 0x000000060c157981 */ /* 0x0002e2000c1e1900 */
[----:B------:R-:W-:-:S04]  /*0290*/  IMAD.WIDE R8, R23, 0x4, R12 ;  /* 0x0000000417087825 */ /* 0x000fc800078e020c */
[C---:B------:R-:W-:Y:S02]  /*02a0*/  IMAD.WIDE R6, R23.reuse, 0x4, R8 ;  /* 0x0000000417067825 */ /* 0x040fe400078e0208 */
[----:B------:R-:W4:Y:S02]  /*02b0*/  LDG.E R8, desc[UR6][R8.64] ;  /* 0x0000000608087981 */ /* 0x000f24000c1e1900 */
[C---:B------:R-:W-:Y:S02]  /*02c0*/  IMAD.WIDE R4, R23.reuse, 0x4, R6 ;  /* 0x0000000417047825 */ /* 0x040fe400078e0206 */
[----:B------:R5:W4:Y:S02]  /*02d0*/  LDG.E R29, desc[UR6][R6.64] ;  /* 0x00000006061d7981 */ /* 0x000b24000c1e1900 */
[C---:B0-----:R-:W-:Y:S02]  /*02e0*/  IMAD.WIDE R10, R23.reuse, 0x4, R4 ;  /* 0x00000004170a7825 */ /* 0x041fe400078e0204 */
[----:B------:R-:W4:Y:S04]  /*02f0*/  LDG.E R9, desc[UR6][R2.64+0x8] ;  /* 0x0000080602097981 */ /* 0x000f28000c1e1900 */
[----:B------:R-:W4:Y:S01]  /*0300*/  LDG.E R5, desc[UR6][R4.64] ;  /* 0x0000000604057981 */ /* 0x000f22000c1e1900 */
[----:B-1----:R-:W-:-:S03]  /*0310*/  IMAD.WIDE R12, R23, 0x4, R10 ;  /* 0x00000004170c7825 */ /* 0x002fc600078e020a */
[----:B------:R-:W4:Y:S01]  /*0320*/  LDG.E R4, desc[UR6][R2.64] ;  /* 0x0000000602047981 */ /* 0x000f22000c1e1900 */
[----:B-----5:R-:W-:-:S06]  /*0330*/  IMAD.WIDE R6, R23, 0x4, R12 ;  /* 0x0000000417067825 */ /* 0x020fcc00078e020c */
[----:B------:R-:W5:Y:S01]  /*0340*/  LDG.E R7, desc[UR6][R6.64] ;  /* 0x0000000606077981 */ /* 0x000f62000c1e1900 */
[----:B--2---:R-:W-:-:S03]  /*0350*/  FFMA R25, R26, R28, R25 ;  /* 0x0000001c1a197223 */ /* 0x004fc60000000019 */
[----:B------:R-:W2:Y:S04]  /*0360*/  LDG.E R26, desc[UR6][R2.64+-0x4] ;  /* 0xfffffc06021a7981 */ /* 0x000ea8000c1e1900 */
[----:B------:R-:W5:Y:S04]  /*0370*/  LDG.E R28, desc[UR6][R10.64] ;  /* 0x000000060a1c7981 */ /* 0x000f68000c1e1900 */
[----:B------:R-:W5:Y:S04]  /*0380*/  LDG.E R11, desc[UR6][R2.64+0x4] ;  /* 0x00000406020b7981 */ /* 0x000f68000c1e1900 */
[----:B------:R-:W5:Y:S04]  /*0390*/  LDG.E R10, desc[UR6][R2.64+0xc] ;  /* 0x00000c06020a7981 */ /* 0x000f68000c1e1900 */
[----:B------:R-:W5:Y:S01]  /*03a0*/  LDG.E R2, desc[UR6][R12.64] ;  /* 0x000000060c027981 */ /* 0x000f62000c1e1900 */
[----:B---3--:R-:W-:Y:S01]  /*03b0*/  FFMA R22, R22, R21, R25 ;  /* 0x0000001516167223 */ /* 0x008fe20000000019 */
[----:B------:R-:W-:-:S03]  /*03c0*/  IADD3 R18, PT, PT, R18, 0x8, RZ ;  /* 0x0000000812127810 */ /* 0x000fc60007ffe0ff */
[----:B----4-:R-:W-:Y:S01]  /*03d0*/  FFMA R27, R27, R8, R22 ;  /* 0x000000081b1b7223 */ /* 0x010fe20000000016 */
[----:B------:R-:W-:Y:S02]  /*03e0*/  ISETP.NE.AND P1, PT, R18, RZ, PT ;  /* 0x000000ff1200720c */ /* 0x000fe40003f25270 */
[----:B------:R-:W-:Y:S02]  /*03f0*/  LEA R20, R23, R20, 0x3 ;  /* 0x0000001417147211 */ /* 0x000fe400078e18ff */
[----:B------:R-:W-:Y:S01]  /*0400*/  IADD3 R15, PT, PT, R15, 0x8, RZ ;  /* 0x000000080f0f7810 */ /* 0x000fe20007ffe0ff */
[----:B--2---:R-:W-:-:S04]  /*0410*/  FFMA R27, R26, R29, R27 ;  /* 0x0000001d1a1b7223 */ /* 0x004fc8000000001b */
[----:B------:R-:W-:-:S04]  /*0420*/  FFMA R4, R4, R5, R27 ;  /* 0x0000000504047223 */ /* 0x000fc8000000001b */
[----:B-----5:R-:W-:-:S04]  /*0430*/  FFMA R4, R11, R28, R4 ;  /* 0x0000001c0b047223 */ /* 0x020fc80000000004 */
[----:B------:R-:W-:-:S04]  /*0440*/  FFMA R9, R9, R2, R4 ;  /* 0x0000000209097223 */ /* 0x000fc80000000004 */
[----:B------:R-:W-:Y:S01]  /*0450*/  FFMA R25, R10, R7, R9 ;  /* 0x000000070a197223 */ /* 0x000fe20000000009 */
[----:B------:R-:W-:Y:S06]  /*0460*/  @P1 BRA `(.L_x_34) ;  /* 0xfffffffc00581947 */ /* 0x000fec000383ffff */
.L_x_33:
[----:B------:R-:W-:Y:S05]  /*0470*/  @!P0 BRA `(.L_x_32) ;  /* 0x0000000000e08947 */ /* 0x000fea0003800000 */
[----:B------:R-:W-:Y:S02]  /*0480*/  ISETP.GE.U32.AND P0, PT, R24, 0x4, PT ;  /* 0x000000041800780c */ /* 0x000fe40003f06070 */
[----:B------:R-:W-:-:S04]  /*0490*/  LOP3.LUT R15, R0, 0x3, RZ, 0xc0, !PT ;  /* 0x00000003000f7812 */ /* 0x000fc800078ec0ff */
[----:B------:R-:W-:-:S07]  /*04a0*/  ISETP.NE.AND P1, PT, R15, RZ, PT ;  /* 0x000000ff0f00720c */ /* 0x000fce0003f25270 */
[----:B------:R-:W-:Y:S06]  /*04b0*/  @!P0 BRA `(.L_x_35) ;  /* 0x00000000005c8947 */ /* 0x000fec0003800000 */
[----:B------:R-:W0:Y:S01]  /*04c0*/  LDC R21, c[0x0][0x39c] ;  /* 0x0000e700ff157b82 */ /* 0x000e220000000800 */
[----:B------:R-:W-:-:S07]  /*04d0*/  IADD3 R5, PT, PT, R16, R19, RZ ;  /* 0x0000001310057210 */ /* 0x000fce0007ffe0ff */
[----:B------:R-:W1:Y:S08]  /*04e0*/  LDC.64 R8, c[0x0][0x388] ;  /* 0x0000e200ff087b82 */ /* 0x000e700000000a00 */
[----:B------:R-:W2:Y:S01]  /*04f0*/  LDC.64 R2, c[0x0][0x380] ;  /* 0x0000e000ff027b82 */ /* 0x000ea20000000a00 */
[----:B0-----:R-:W-:-:S04]  /*0500*/  IMAD R7, R19, R21, R14 ;  /* 0x0000001513077224 */ /* 0x001fc800078e020e */
[----:B-1----:R-:W-:-:S04]  /*0510*/  IMAD.WIDE R8, R7, 0x4, R8 ;  /* 0x0000000407087825 */ /* 0x002fc800078e0208 */
[----:B------:R-:W-:Y:S02]  /*0520*/  IMAD.WIDE R10, R21, 0x4, R8 ;  /* 0x00000004150a7825 */ /* 0x000fe400078e0208 */
[----:B------:R-:W3:Y:S02]  /*0530*/  LDG.E R8, desc[UR6][R8.64] ;  /* 0x0000000608087981 */ /* 0x000ee4000c1e1900 */
[----:B--2---:R-:W-:-:S04]  /*0540*/  IMAD.WIDE R2, R5, 0x4, R2 ;  /* 0x0000000405027825 */ /* 0x004fc800078e0202 */
[C---:B------:R-:W-:Y:S01]  /*0550*/  IMAD.WIDE R4, R21.reuse, 0x4, R10 ;  /* 0x0000000415047825 */ /* 0x040fe200078e020a */
[----:B------:R-:W3:Y:S04]  /*0560*/  LDG.E R12, desc[UR6][R2.64] ;  /* 0x00000006020c7981 */ /* 0x000ee8000c1e1900 */
[----:B------:R-:W2:Y:S01]  /*0570*/  LDG.E R10, desc[UR6][R10.64] ;  /* 0x000000060a0a7981 */ /* 0x000ea2000c1e1900 */
[----:B------:R-:W-:-:S03]  /*0580*/  IMAD.WIDE R6, R21, 0x4, R4 ;  /* 0x0000000415067825 */ /* 0x000fc600078e0204 */
[----:B------:R-:W2:Y:S04]  /*0590*/  LDG.E R13, desc[UR6][R2.64+0x4] ;  /* 0x00000406020d7981 */ /* 0x000ea8000c1e1900 */
[----:B------:R-:W4:Y:S04]  /*05a0*/  LDG.E R18, desc[UR6][R4.64] ;  /* 0x0000000604127981 */ /* 0x000f28000c1e1900 */
[----:B------:R-:W4:Y:S04]  /*05b0*/  LDG.E R21, desc[UR6][R2.64+0x8] ;  /* 0x0000080602157981 */ /* 0x000f28000c1e1900 */
[----:B------:R-:W5:Y:S04]  /*05c0*/  LDG.E R23, desc[UR6][R2.64+0xc] ;  /* 0x00000c0602177981 */ /* 0x000f68000c1e1900 */
[----:B------:R-:W5:Y:S01]  /*05d0*/  LDG.E R6, desc[UR6][R6.64] ;  /* 0x0000000606067981 */ /* 0x000f62000c1e1900 */
[----:B------:R-:W-:Y:S01]  /*05e0*/  IADD3 R19, PT, PT, R19, 0x4, RZ ;  /* 0x0000000413137810 */ /* 0x000fe20007ffe0ff */
[----:B---3--:R-:W-:-:S04]  /*05f0*/  FFMA R12, R12, R8, R25 ;  /* 0x000000080c0c7223 */ /* 0x008fc80000000019 */
[----:B--2---:R-:W-:-:S04]  /*0600*/  FFMA R12, R13, R10, R12 ;  /* 0x0000000a0d0c7223 */ /* 0x004fc8000000000c */
[----:B----4-:R-:W-:-:S04]  /*0610*/  FFMA R12, R21, R18, R12 ;  /* 0x00000012150c7223 */ /* 0x010fc8000000000c */
[----:B-----5:R-:W-:-:S07]  /*0620*/  FFMA R25, R23, R6, R12 ;  /* 0x0000000617197223 */ /* 0x020fce000000000c */
.L_x_35:
[----:B------:R-:W-:Y:S05]  /*0630*/  @!P1 BRA `(.L_x_32) ;  /* 0x0000000000709947 */ /* 0x000fea0003800000 */
[----:B------:R-:W-:Y:S01]  /*0640*/  ISETP.NE.AND P0, PT, R15, 0x1, PT ;  /* 0x000000010f00780c */ /* 0x000fe20003f05270 */
[----:B------:R-:W0:Y:S01]  /*0650*/  LDC.64 R10, c[0x0][0x388] ;  /* 0x0000e200ff0a7b82 */ /* 0x000e220000000a00 */
[----:B------:R-:W-:-:S04]  /*0660*/  LOP3.LUT R0, R0, 0x1, RZ, 0xc0, !PT ;  /* 0x0000000100007812 */ /* 0x000fc800078ec0ff */
[----:B------:R-:W-:-:S03]  /*0670*/  ISETP.NE.U32.AND P1, PT, R0, 0x1, PT ;  /* 0x000000010000780c */ /* 0x000fc60003f25070 */
[----:B------:R-:W1:Y:S04]  /*0680*/  LDC.64 R6, c[0x0][0x380] ;  /* 0x0000e000ff067b82 */ /* 0x000e680000000a00 */
[----:B------:R-:W-:-:S04]  /*0690*/  @P0 IADD3 R9, PT, PT, R16, R19, RZ ;  /* 0x0000001310090210 */ /* 0x000fc80007ffe0ff */
[----:B------:R-:W2:Y:S08]  /*06a0*/  @P0 LDC R15, c[0x0][0x39c] ;  /* 0x0000e700ff0f0b82 */ /* 0x000eb00000000800 */
[----:B------:R-:W3:Y:S08]  /*06b0*/  @!P1 LDC R0, c[0x0][0x39c] ;  /* 0x0000e700ff009b82 */ /* 0x000ef00000000800 */
[----:B------:R-:W4:Y:S01]  /*06c0*/  LDC.64 R4, c[0x0][0x380] ;  /* 0x0000e000ff047b82 */ /* 0x000f220000000a00 */
[----:B-1----:R-:W-:-:S07]  /*06d0*/  @P0 IMAD.WIDE R6, R9, 0x4, R6 ;  /* 0x0000000409060825 */ /* 0x002fce00078e0206 */
[----:B------:R-:W1:Y:S01]  /*06e0*/  LDC.64 R2, c[0x0][0x388] ;  /* 0x0000e200ff027b82 */ /* 0x000e620000000a00 */
[C---:B--2---:R-:W-:Y:S01]  /*06f0*/  @P0 IMAD R13, R19.reuse, R15, R14 ;  /* 0x0000000f130d0224 */ /* 0x044fe200078e020e */
[----:B------:R-:W-:-:S03]  /*0700*/  @P0 IADD3 R19, PT, PT, R19, 0x2, RZ ;  /* 0x0000000213130810 */ /* 0x000fc60007ffe0ff */
[----:B0-----:R-:W-:Y:S01]  /*0710*/  @P0 IMAD.WIDE R10, R13, 0x4, R10 ;  /* 0x000000040d0a0825 */ /* 0x001fe200078e020a */
[----:B------:R-:W-:-:S03]  /*0720*/  @!P1 IADD3 R13, PT, PT, R16, R19, RZ ;  /* 0x00000013100d9210 */ /* 0x000fc60007ffe0ff */
[----:B---3--:R-:W-:Y:S01]  /*0730*/  @!P1 IMAD R19, R19, R0, R14 ;  /* 0x0000000013139224 */ /* 0x008fe200078e020e */
[----:B------:R-:W2:Y:S01]  /*0740*/  @P0 LDG.E R12, desc[UR6][R10.64] ;  /* 0x000000060a0c0981 */ /* 0x000ea2000c1e1900 */
[----:B------:R-:W-:-:S03]  /*0750*/  @P0 IMAD.WIDE R8, R15, 0x4, R10 ;  /* 0x000000040f080825 */ /* 0x000fc600078e020a */
[----:B------:R-:W2:Y:S01]  /*0760*/  @P0 LDG.E R0, desc[UR6][R6.64] ;  /* 0x0000000606000981 */ /* 0x000ea2000c1e1900 */
[----:B----4-:R-:W-:-:S03]  /*0770*/  @!P1 IMAD.WIDE R4, R13, 0x4, R4 ;  /* 0x000000040d049825 */ /* 0x010fc600078e0204 */
[----:B------:R-:W3:Y:S04]  /*0780*/  @P0 LDG.E R15, desc[UR6][R6.64+0x4] ;  /* 0x00000406060f0981 */ /* 0x000ee8000c1e1900 */
[----:B------:R-:W3:Y:S01]  /*0790*/  @P0 LDG.E R8, desc[UR6][R8.64] ;  /* 0x0000000608080981 */ /* 0x000ee2000c1e1900 */
[----:B-1----:R-:W-:-:S03]  /*07a0*/  @!P1 IMAD.WIDE R2, R19, 0x4, R2 ;  /* 0x0000000413029825 */ /* 0x002fc600078e0202 */
[----:B------:R-:W4:Y:S04]  /*07b0*/  @!P1 LDG.E R4, desc[UR6][R4.64] ;  /* 0x0000000604049981 */ /* 0x000f28000c1e1900 */
[----:B------:R-:W4:Y:S01]  /*07c0*/  @!P1 LDG.E R2, desc[UR6][R2.64] ;  /* 0x0000000602029981 */ /* 0x000f22000c1e1900 */
[----:B--2---:R-:W-:-:S04]  /*07d0*/  @P0 FFMA R0, R0, R12, R25 ;  /* 0x0000000c00000223 */ /* 0x004fc80000000019 */
[----:B---3--:R-:W-:-:S04]  /*07e0*/  @P0 FFMA R25, R15, R8, R0 ;  /* 0x000000080f190223 */ /* 0x008fc80000000000 */
[----:B----4-:R-:W-:-:S07]  /*07f0*/  @!P1 FFMA R25, R4, R2, R25 ;  /* 0x0000000204199223 */ /* 0x010fce0000000019 */
.L_x_32:
[----:B------:R-:W0:Y:S01]  /*0800*/  LDC.64 R2, c[0x0][0x390] ;  /* 0x0000e400ff027b82 */ /* 0x000e220000000a00 */
[----:B------:R-:W1:Y:S02]  /*0810*/  LDCU UR4, c[0x0][0x39c] ;  /* 0x00007380ff0477ac */ /* 0x000e640008000800 */
[----:B-1----:R-:W-:-:S04]  /*0820*/  IMAD R17, R17, UR4, R14 ;  /* 0x0000000411117c24 */ /* 0x002fc8000f8e020e */
[----:B0-----:R-:W-:-:S05]  /*0830*/  IMAD.WIDE R2, R17, 0x4, R2 ;  /* 0x0000000411027825 */ /* 0x001fca00078e0202 */
[----:B------:R-:W-:Y:S01]  /*0840*/  STG.E desc[UR6][R2.64], R25 ;  /* 0x0000001902007986 */ /* 0x000fe2000c101906 */
[----:B------:R-:W-:Y:S05]  /*0850*/  EXIT ;  /* 0x000000000000794d */ /* 0x000fea0003800000 */
.L_x_36:
        /* <DEDUP_REMOVED lines=10> */
.L_x_50:


//--------------------- .text._Z17matmulKernel_coalPfS_S_iii --------------------------
	.section	.text._Z17matmulKernel_coalPfS_S_iii,"ax",@progbits
	.align	128
        .global         _Z17matmulKernel_coalPfS_S_iii
        .type           _Z17matmulKernel_coalPfS_S_iii,@function
        .size           _Z17matmulKernel_coalPfS_S_iii,(.L_x_51 - _Z17matmulKernel_coalPfS_S_iii)
        .other          _Z17matmulKernel_coalPfS_S_iii,@"STO_CUDA_ENTRY STV_DEFAULT"
_Z17matmulKernel_coalPfS_S_iii:
.text._Z17matmulKernel_coalPfS_S_iii:
[----:B------:R-:W-:Y:S01]  /*0000*/  LDC R1, c[0x0][0x37c] ;  /* 0x0000df00ff017b82 */ /* 0x000fe20000000800 */
[----:B------:R-:W0:Y:S07]  /*0010*/  S2R R5, SR_TID.X ;  /* 0x0000000000057919 */ /* 0x000e2e0000002100 */
[----:B------:R-:W0:Y:S01]  /*0020*/  S2UR UR4, SR_CTAID.X ;  /* 0x00000000000479c3 */ /* 0x000e220000002500 */
[----:B------:R-:W1:Y:S07]  /*0030*/  S2R R4, SR_TID.Y ;  /* 0x0000000000047919 */ /* 0x000e6e0000002200 */
[----:B------:R-:W0:Y:S08]  /*0040*/  LDC R0, c[0x0][0x360] ;  /* 0x0000d800ff007b82 */ /* 0x000e300000000800 */
[----:B------:R-:W1:Y:S08]  /*0050*/  S2UR UR5, SR_CTAID.Y ;  /* 0x00000000000579c3 */ /* 0x000e700000002600 */
[----:B------:R-:W1:Y:S08]  /*0060*/  LDC R19, c[0x0][0x364] ;  /* 0x0000d900ff137b82 */ /* 0x000e700000000800 */
[----:B------:R-:W2:Y:S01]  /*0070*/  LDC.64 R2, c[0x0][0x398] ;  /* 0x0000e600ff027b82 */ /* 0x000ea20000000a00 */
[----:B0-----:R-:W-:-:S02]  /*0080*/  IMAD R0, R0, UR4, R5 ;  /* 0x0000000400007c24 */ /* 0x001fc4000f8e0205 */
[----:B-1----:R-:W-:-:S03]  /*0090*/  IMAD R19, R19, UR5, R4 ;  /* 0x0000000513137c24 */ /* 0x002fc6000f8e0204 */
[----:B--2---:R-:W-:-:S04]  /*00a0*/  ISETP.GE.AND P0, PT, R0, R3, PT ;  /* 0x000000030000720c */ /* 0x004fc80003f06270 */
[----:B------:R-:W-:-:S13]  /*00b0*/  ISETP.GE.OR P0, PT, R19, R2, P0 ;  /* 0x000000021300720c */ /* 0x000fda0000706670 */
[----:B------:R-:W-:Y:S05]  /*00c0*/  @P0 EXIT ;  /* 0x000000000000094d */ /* 0x000fea0003800000 */
[----:B------:R-:W0:Y:S01]  /*00d0*/  LDC R2, c[0x0][0x3a0] ;  /* 0x0000e800ff027b82 */ /* 0x000e220000000800 */
[----:B------:R-:W1:Y:S01]  /*00e0*/  LDCU.64 UR4, c[0x0][0x358] ;  /* 0x00006b00ff0477ac */ /* 0x000e620008000a00 */
[----:B------:R-:W-:Y:S01]  /*00f0*/  HFMA2 R24, -RZ, RZ, 0, 0 ;  /* 0x00000000ff187431 */ /* 0x000fe200000001ff */
[----:B0-----:R-:W-:-:S13]  /*0100*/  ISETP.GE.AND P0, PT, R2, 0x1, PT ;  /* 0x000000010200780c */ /* 0x001fda0003f06270 */
[----:B-1----:R-:W-:Y:S05]  /*0110*/  @!P0 BRA `(.L_x_37) ;  /* 0x0000000400e08947 */ /* 0x002fea0003800000 */
[C---:B------:R-:W-:Y:S01]  /*0120*/  ISETP.GE.U32.AND P1, PT, R2.reuse, 0x8, PT ;  /* 0x000000080200780c */ /* 0x040fe20003f26070 */
[----:B------:R-:W-:Y:S01]  /*0130*/  IMAD R20, R19, R2, RZ ;  /* 0x0000000213147224 */ /* 0x000fe200078e02ff */
[----:B------:R-:W-:Y:S02]  /*0140*/  LOP3.LUT R27, R2, 0x7, RZ, 0xc0, !PT ;  /* 0x00000007021b7812 */ /* 0x000fe400078ec0ff */
[----:B------:R-:W-:Y:S02]  /*0150*/  MOV R24, RZ ;  /* 0x000000ff00187202 */ /* 0x000fe40000000f00 */
[----:B------:R-:W-:Y:S02]  /*0160*/  ISETP.NE.AND P0, PT, R27, RZ, PT ;  /* 0x000000ff1b00720c */ /* 0x000fe40003f05270 */
[----:B------:R-:W-:-:S05]  /*0170*/  MOV R21, RZ ;  /* 0x000000ff00157202 */ /* 0x000fca0000000f00 */
[----:B------:R-:W-:Y:S06]  /*0180*/  @!P1 BRA `(.L_x_38) ;  /* 0x0000000000c49947 */ /* 0x000fec0003800000 */
[----:B------:R-:W0:Y:S01]  /*0190*/  LDC.64 R4, c[0x0][0x380] ;  /* 0x0000e000ff047b82 */ /* 0x000e220000000a00 */
[----:B------:R-:W-:Y:S02]  /*01a0*/  LOP3.LUT R21, R2, 0x7ffffff8, RZ, 0xc0, !PT ;  /* 0x7ffffff802157812 */ /* 0x000fe400078ec0ff */
[----:B------:R-:W-:Y:S02]  /*01b0*/  MOV R24, RZ ;  /* 0x000000ff00187202 */ /* 0x000fe40000000f00 */
[----:B------:R-:W-:Y:S02]  /*01c0*/  MOV R18, R0 ;  /* 0x0000000000127202 */ /* 0x000fe40000000f00 */
[----:B------:R-:W-:Y:S01]  /*01d0*/  IADD3 R22, PT, PT, -R21, RZ, RZ ;  /* 0x000000ff15167210 */ /* 0x000fe20007ffe1ff */
[----:B0-----:R-:W-:-:S03]  /*01e0*/  IMAD.WIDE.U32 R4, R20, 0x4, R4 ;  /* 0x0000000414047825 */ /* 0x001fc600078e0004 */
[----:B------:R-:W-:-:S04]  /*01f0*/  IADD3 R6, P1, PT, R4, 0x10, RZ ;  /* 0x0000001004067810 */ /* 0x000fc80007f3e0ff */
[----:B------:R-:W-:-:S09]  /*0200*/  IADD3.X R7, PT, PT, RZ, R5, RZ, P1, !PT ;  /* 0x00000005ff077210 */ /* 0x000fd20000ffe4ff */
.L_x_39:
[----:B------:R-:W0:Y:S01]  /*0210*/  LDC.64 R16, c[0x0][0x388] ;  /* 0x0000e200ff107b82 */ /* 0x000e220000000a00 */
[----:B------:R-:W-:Y:S02]  /*0220*/  MOV R4, R6 ;  /* 0x0000000600047202 */ /* 0x000fe40000000f00 */
[----:B------:R-:W-:-:S05]  /*0230*/  MOV R5, R7 ;  /* 0x0000000700057202 */ /* 0x000fca0000000f00 */
[----:B------:R-:W2:Y:S04]  /*0240*/  LDG.E R25, desc[UR4][R4.64+-0x10] ;  /* 0xfffff00404197981 */ /* 0x000ea8000c1e1900 */
[----:B------:R-:W3:Y:S04]  /*0250*/  LDG.E R23, desc[UR4][R4.64+-0xc] ;  /* 0xfffff40404177981 */ /* 0x000ee8000c1e1900 */
[----:B------:R-:W4:Y:S04]  /*0260*/  LDG.E R29, desc[UR4][R4.64+-0x8] ;  /* 0xfffff804041d7981 */ /* 0x000f28000c1e1900 */
[----:B------:R-:W5:Y:S01]  /*0270*/  LDG.E R28, desc[UR4][R4.64+-0x4] ;  /* 0xfffffc04041c7981 */ /* 0x000f62000c1e1900 */
[----:B0-----:R-:W-:-:S05]  /*0280*/  IMAD.WIDE R16, R18, 0x4, R16 ;  /* 0x0000000412107825 */ /* 0x001fca00078e0210 */
[----:B------:R0:W2:Y:S01]  /*0290*/  LDG.E R26, desc[UR4][R16.64] ;  /* 0x00000004101a7981 */ /* 0x0000a2000c1e1900 */
[----:B------:R-:W-:-:S04]  /*02a0*/  IMAD.WIDE R14, R3, 0x4, R16 ;  /* 0x00000004030e7825 */ /* 0x000fc800078e0210 */
[C---:B------:R-:W-:Y:S02]  /*02b0*/  IMAD.WIDE R6, R3.reuse, 0x4, R14 ;  /* 0x0000000403067825 */ /* 0x040fe400078e020e */
[----:B------:R-:W3:Y:S02]  /*02c0*/  LDG.E R14, desc[UR4][R14.64] ;  /* 0x000000040e0e7981 */ /* 0x000ee4000c1e1900 */
[C---:B------:R-:W-:Y:S02]  /*02d0*/  IMAD.WIDE R10, R3.reuse, 0x4, R6 ;  /* 0x00000004030a7825 */ /* 0x040fe400078e0206 */
[----:B------:R-:W4:Y:S02]  /*02e0*/  LDG.E R6, desc[UR4][R6.64] ;  /* 0x0000000406067981 */ /* 0x000f24000c1e1900 */
[C---:B------:R-:W-:Y:S02]  /*02f0*/  IMAD.WIDE R8, R3.reuse, 0x4, R10 ;  /* 0x0000000403087825 */ /* 0x040fe400078e020a */
[----:B------:R-:W5:Y:S02]  /*0300*/  LDG.E R10, desc[UR4][R10.64] ;  /* 0x000000040a0a7981 */ /* 0x000f64000c1e1900 */
[----:B------:R-:W-:-:S02]  /*0310*/  IMAD.WIDE R12, R3, 0x4, R8 ;  /* 0x00000004030c7825 */ /* 0x000fc400078e0208 */
[----:B------:R-:W5:Y:S04]  /*0320*/  LDG.E R7, desc[UR4][R4.64] ;  /* 0x0000000404077981 */ /* 0x000f68000c1e1900 */
[----:B------:R-:W5:Y:S01]  /*0330*/  LDG.E R8, desc[UR4][R8.64] ;  /* 0x0000000408087981 */ /* 0x000f62000c1e1900 */
[----:B0-----:R-:W-:-:S03]  /*0340*/  IMAD.WIDE R16, R3, 0x4, R12 ;  /* 0x0000000403107825 */ /* 0x001fc600078e020c */
[----:B------:R-:W5:Y:S04]  /*0350*/  LDG.E R12, desc[UR4][R12.64] ;  /* 0x000000040c0c7981 */ /* 0x000f68000c1e1900 */
[----:B------:R-:W5:Y:S04]  /*0360*/  LDG.E R15, desc[UR4][R16.64] ;  /* 0x00000004100f7981 */ /* 0x000f68000c1e1900 */
[----:B------:R-:W5:Y:S04]  /*0370*/  LDG.E R9, desc[UR4][R4.64+0x4] ;  /* 0x0000040404097981 */ /* 0x000f68000c1e1900 */
[----:B------:R-:W5:Y:S01]  /*0380*/  LDG.E R11, desc[UR4][R4.64+0xc] ;  /* 0x00000c04040b7981 */ /* 0x000f62000c1e1900 */
[----:B--2---:R-:W-:Y:S01]  /*0390*/  FFMA R26, R25, R26, R24 ;  /* 0x0000001a191a7223 */ /* 0x004fe20000000018 */
[----:B------:R-:W-:-:S02]  /*03a0*/  IMAD.WIDE R24, R3, 0x4, R16 ;  /* 0x0000000403187825 */ /* 0x000fc400078e0210 */
[----:B------:R-:W2:Y:S04]  /*03b0*/  LDG.E R16, desc[UR4][R4.64+0x8] ;  /* 0x0000080404107981 */ /* 0x000ea8000c1e1900 */
[----:B------:R-:W2:Y:S01]  /*03c0*/  LDG.E R24, desc[UR4][R24.64] ;  /* 0x0000000418187981 */ /* 0x000ea2000c1e1900 */
[----:B---3--:R-:W-:Y:S01]  /*03d0*/  FFMA R14, R23, R14, R26 ;  /* 0x0000000e170e7223 */ /* 0x008fe2000000001a */
[----:B------:R-:W-:-:S03]  /*03e0*/  IADD3 R22, PT, PT, R22, 0x8, RZ ;  /* 0x0000000816167810 */ /* 0x000fc60007ffe0ff */
[----:B----4-:R-:W-:Y:S01]  /*03f0*/  FFMA R29, R29, R6, R14 ;  /* 0x000000061d1d7223 */ /* 0x010fe2000000000e */
[----:B------:R-:W-:-:S03]  /*0400*/  ISETP.NE.AND P1, PT, R22, RZ, PT ;  /* 0x000000ff1600720c */ /* 0x000fc60003f25270 */
[----:B-----5:R-:W-:Y:S01]  /*0410*/  FFMA R10, R28, R10, R29 ;  /* 0x0000000a1c0a7223 */ /* 0x020fe2000000001d */
[----:B------:R-:W-:-:S03]  /*0420*/  IADD3 R6, P2, PT, R4, 0x20, RZ ;  /* 0x0000002004067810 */ /* 0x000fc60007f5e0ff */
[----:B------:R-:W-:Y:S01]  /*0430*/  FFMA R8, R7, R8, R10 ;  /* 0x0000000807087223 */ /* 0x000fe2000000000a */
[----:B------:R-:W-:Y:S02]  /*0440*/  IADD3.X R7, PT, PT, RZ, R5, RZ, P2, !PT ;  /* 0x00000005ff077210 */ /* 0x000fe400017fe4ff */
[----:B------:R-:W-:Y:S01]  /*0450*/  LEA R18, R3, R18, 0x3 ;  /* 0x0000001203127211 */ /* 0x000fe200078e18ff */
[----:B------:R-:W-:-:S04]  /*0460*/  FFMA R9, R9, R12, R8 ;  /* 0x0000000c09097223 */ /* 0x000fc80000000008 */
[----:B--2---:R-:W-:-:S04]  /*0470*/  FFMA R16, R16, R15, R9 ;  /* 0x0000000f10107223 */ /* 0x004fc80000000009 */
[----:B------:R-:W-:Y:S01]  /*0480*/  FFMA R24, R11, R24, R16 ;  /* 0x000000180b187223 */ /* 0x000fe20000000010 */
[----:B------:R-:W-:Y:S06]  /*0490*/  @P1 BRA `(.L_x_39) ;  /* 0xfffffffc005c1947 */ /* 0x000fec000383ffff */
.L_x_38:
[----:B------:R-:W-:Y:S05]  /*04a0*/  @!P0 BRA `(.L_x_37) ;  /* 0x0000000000fc8947 */ /* 0x000fea0003800000 */
[----:B------:R-:W-:Y:S02]  /*04b0*/  ISETP.GE.U32.AND P1, PT, R27, 0x4, PT ;  /* 0x000000041b00780c */ /* 0x000fe40003f26070 */
[----:B------:R-:W-:-:S04]  /*04c0*/  LOP3.LUT R16, R2, 0x3, RZ, 0xc0, !PT ;  /* 0x0000000302107812 */ /* 0x000fc800078ec0ff */
[----:B------:R-:W-:-:S07]  /*04d0*/  ISETP.NE.AND P0, PT, R16, RZ, PT ;  /* 0x000000ff1000720c */ /* 0x000fce0003f05270 */
[----:B------:R-:W-:Y:S06]  /*04e0*/  @!P1 BRA `(.L_x_40) ;  /* 0x00000000006c9947 */ /* 0x000fec0003800000 */
[----:B------:R-:W0:Y:S01]  /*04f0*/  LDC.64 R6, c[0x0][0x388] ;  /* 0x0000e200ff067b82 */ /* 0x000e220000000a00 */
[----:B------:R-:W1:Y:S01]  /*0500*/  LDCU.64 UR6, c[0x0][0x380] ;  /* 0x00007000ff0677ac */ /* 0x000e620008000a00 */
[----:B------:R-:W-:Y:S01]  /*0510*/  IMAD R9, R21, R3, R0 ;  /* 0x0000000315097224 */ /* 0x000fe200078e0200 */
[CC--:B------:R-:W-:Y:S02]  /*0520*/  IADD3 R5, PT, PT, R20.reuse, R21.reuse, RZ ;  /* 0x0000001514057210 */ /* 0x0c0fe40007ffe0ff */
[----:B------:R-:W-:-:S03]  /*0530*/  IADD3 R10, P1, PT, R20, R21, RZ ;  /* 0x00000015140a7210 */ /* 0x000fc60007f3e0ff */
[----:B------:R-:W2:Y:S01]  /*0540*/  LDC.64 R14, c[0x0][0x380] ;  /* 0x0000e000ff0e7b82 */ /* 0x000ea20000000a00 */
[----:B0-----:R-:W-:-:S04]  /*0550*/  IMAD.WIDE R6, R9, 0x4, R6 ;  /* 0x0000000409067825 */ /* 0x001fc800078e0206 */
[----:B------:R-:W-:Y:S02]  /*0560*/  IMAD.WIDE R8, R3, 0x4, R6 ;  /* 0x0000000403087825 */ /* 0x000fe400078e0206 */
[----:B------:R-:W3:Y:S02]  /*0570*/  LDG.E R6, desc[UR4][R6.64] ;  /* 0x0000000406067981 */ /* 0x000ee4000c1e1900 */
[----:B--2---:R-:W-:Y:S01]  /*0580*/  IMAD.WIDE.U32 R14, R5, 0x4, R14 ;  /* 0x00000004050e7825 */ /* 0x004fe200078e000e */
[----:B------:R-:W-:Y:S02]  /*0590*/  IADD3.X R5, PT, PT, RZ, RZ, RZ, P1, !PT ;  /* 0x000000ffff057210 */ /* 0x000fe40000ffe4ff */
[----:B-1----:R-:W-:-:S03]  /*05a0*/  LEA R4, P1, R10, UR6, 0x2 ;  /* 0x000000060a047c11 */ /* 0x002fc6000f8210ff */
[----:B------:R-:W3:Y:S01]  /*05b0*/  LDG.E R15, desc[UR4][R14.64] ;  /* 0x000000040e0f7981 */ /* 0x000ee2000c1e1900 */
[----:B------:R-:W-:Y:S01]  /*05c0*/  LEA.HI.X R5, R10, UR7, R5, 0x2, P1 ;  /* 0x000000070a057c11 */ /* 0x000fe200088f1405 */
[C---:B------:R-:W-:Y:S02]  /*05d0*/  IMAD.WIDE R10, R3.reuse, 0x4, R8 ;  /* 0x00000004030a7825 */ /* 0x040fe400078e0208 */
[----:B------:R-:W2:Y:S04]  /*05e0*/  LDG.E R8, desc[UR4][R8.64] ;  /* 0x0000000408087981 */ /* 0x000ea8000c1e1900 */
[----:B------:R-:W2:Y:S01]  /*05f0*/  LDG.E R17, desc[UR4][R4.64+0x4] ;  /* 0x0000040404117981 */ /* 0x000ea2000c1e1900 */
[----:B------:R-:W-:-:S03]  /*0600*/  IMAD.WIDE R12, R3, 0x4, R10 ;  /* 0x00000004030c7825 */ /* 0x000fc600078e020a */
        /* <DEDUP_REMOVED lines=9> */
.L_x_40:
[----:B------:R-:W-:Y:S05]  /*06a0*/  @!P0 BRA `(.L_x_37) ;  /* 0x00000000007c8947 */ /* 0x000fea0003800000 */
[----:B------:R-:W-:Y:S01]  /*06b0*/  ISETP.NE.AND P1, PT, R16, 0x1, PT ;  /* 0x000000011000780c */ /* 0x000fe20003f25270 */
[----:B------:R-:W0:Y:S01]  /*06c0*/  LDC.64 R12, c[0x0][0x380] ;  /* 0x0000e000ff0c7b82 */ /* 0x000e220000000a00 */
[----:B------:R-:W-:-:S04]  /*06d0*/  LOP3.LUT R2, R2, 0x1, RZ, 0xc0, !PT ;  /* 0x0000000102027812 */ /* 0x000fc800078ec0ff */
[----:B------:R-:W-:-:S03]  /*06e0*/  ISETP.NE.U32.AND P0, PT, R2, 0x1, PT ;  /* 0x000000010200780c */ /* 0x000fc60003f05070 */
[----:B------:R-:W1:Y:S04]  /*06f0*/  LDC.64 R10, c[0x0][0x388] ;  /* 0x0000e200ff0a7b82 */ /* 0x000e680000000a00 */
[CC--:B------:R-:W-:Y:S02]  /*0700*/  @P1 IADD3 R15, PT, PT, R20.reuse, R21.reuse, RZ ;  /* 0x00000015140f1210 */ /* 0x0c0fe40007ffe0ff */
[----:B------:R-:W-:Y:S02]  /*0710*/  @P1 IADD3 R2, P2, PT, R20, R21, RZ ;  /* 0x0000001514021210 */ /* 0x000fe40007f5e0ff */
[----:B------:R-:W2:Y:S02]  /*0720*/  @P1 LDC.64 R4, c[0x0][0x380] ;  /* 0x0000e000ff041b82 */ /* 0x000ea40000000a00 */
[----:B------:R-:W-:-:S06]  /*0730*/  @P1 IADD3.X R14, PT, PT, RZ, RZ, RZ, P2, !PT ;  /* 0x000000ffff0e1210 */ /* 0x000fcc00017fe4ff */
[----:B------:R-:W3:Y:S01]  /*0740*/  LDC.64 R6, c[0x0][0x380] ;  /* 0x0000e000ff067b82 */ /* 0x000ee20000000a00 */
[----:B0-----:R-:W-:-:S04]  /*0750*/  @P1 IMAD.WIDE.U32 R12, R15, 0x4, R12 ;  /* 0x000000040f0c1825 */ /* 0x001fc800078e000c */
[C---:B------:R-:W-:Y:S01]  /*0760*/  @P1 IMAD R15, R21.reuse, R3, R0 ;  /* 0x00000003150f1224 */ /* 0x040fe200078e0200 */
[----:B------:R-:W-:Y:S01]  /*0770*/  @P1 IADD3 R21, PT, PT, R21, 0x2, RZ ;  /* 0x0000000215151810 */ /* 0x000fe20007ffe0ff */
[----:B------:R-:W4:Y:S01]  /*0780*/  @P1 LDG.E R13, desc[UR4][R12.64] ;  /* 0x000000040c0d1981 */ /* 0x000f22000c1e1900 */
[----:B------:R-:W0:Y:S01]  /*0790*/  LDC.64 R8, c[0x0][0x388] ;  /* 0x0000e200ff087b82 */ /* 0x000e220000000a00 */
[----:B-1----:R-:W-:Y:S01]  /*07a0*/  @P1 IMAD.WIDE R10, R15, 0x4, R10 ;  /* 0x000000040f0a1825 */ /* 0x002fe200078e020a */
[----:B------:R-:W-:Y:S02]  /*07b0*/  @!P0 IADD3 R17, PT, PT, R20, R21, RZ ;  /* 0x0000001514118210 */ /* 0x000fe40007ffe0ff */
[----:B--2---:R-:W-:Y:S01]  /*07c0*/  @P1 LEA R4, P2, R2, R4, 0x2 ;  /* 0x0000000402041211 */ /* 0x004fe200078410ff */
[----:B------:R-:W-:-:S03]  /*07d0*/  @!P0 IMAD R21, R21, R3, R0 ;  /* 0x0000000315158224 */ /* 0x000fc600078e0200 */
[----:B------:R-:W-:Y:S01]  /*07e0*/  @P1 LEA.HI.X R5, R2, R5, R14, 0x2, P2 ;  /* 0x0000000502051211 */ /* 0x000fe200010f140e */
[----:B------:R-:W-:Y:S01]  /*07f0*/  @P1 IMAD.WIDE R14, R3, 0x4, R10 ;  /* 0x00000004030e1825 */ /* 0x000fe200078e020a */
[----:B------:R-:W4:Y:S03]  /*0800*/  @P1 LDG.E R2, desc[UR4][R10.64] ;  /* 0x000000040a021981 */ /* 0x000f26000c1e1900 */
[----:B---3--:R-:W-:Y:S01]  /*0810*/  @!P0 IMAD.WIDE.U32 R6, R17, 0x4, R6 ;  /* 0x0000000411068825 */ /* 0x008fe200078e0006 */
[----:B------:R-:W2:Y:S04]  /*0820*/  @P1 LDG.E R5, desc[UR4][R4.64+0x4] ;  /* 0x0000040404051981 */ /* 0x000ea8000c1e1900 */
[----:B------:R-:W2:Y:S01]  /*0830*/  @P1 LDG.E R14, desc[UR4][R14.64] ;  /* 0x000000040e0e1981 */ /* 0x000ea2000c1e1900 */
[----:B0-----:R-:W-:-:S03]  /*0840*/  @!P0 IMAD.WIDE R8, R21, 0x4, R8 ;  /* 0x0000000415088825 */ /* 0x001fc600078e0208 */
[----:B------:R-:W3:Y:S04]  /*0850*/  @!P0 LDG.E R7, desc[UR4][R6.64] ;  /* 0x0000000406078981 */ /* 0x000ee8000c1e1900 */
[----:B------:R-:W3:Y:S01]  /*0860*/  @!P0 LDG.E R8, desc[UR4][R8.64] ;  /* 0x0000000408088981 */ /* 0x000ee2000c1e1900 */
[----:B----4-:R-:W-:-:S04]  /*0870*/  @P1 FFMA R2, R13, R2, R24 ;  /* 0x000000020d021223 */ /* 0x010fc80000000018 */
[----:B--2---:R-:W-:-:S04]  /*0880*/  @P1 FFMA R24, R5, R14, R2 ;  /* 0x0000000e05181223 */ /* 0x004fc80000000002 */
[----:B---3--:R-:W-:-:S07]  /*0890*/  @!P0 FFMA R24, R7, R8, R24 ;  /* 0x0000000807188223 */ /* 0x008fce0000000018 */
.L_x_37:
[----:B------:R-:W0:Y:S01]  /*08a0*/  LDC.64 R4, c[0x0][0x390] ;  /* 0x0000e400ff047b82 */ /* 0x000e220000000a00 */
[----:B------:R-:W-:-:S04]  /*08b0*/  IMAD R3, R19, R3, R0 ;  /* 0x0000000313037224 */ /* 0x000fc800078e0200 */
[----:B0-----:R-:W-:-:S05]  /*08c0*/  IMAD.WIDE R2, R3, 0x4, R4 ;  /* 0x0000000403027825 */ /* 0x001fca00078e0204 */
[----:B------:R-:W-:Y:S01]  /*08d0*/  STG.E desc[UR4][R2.64], R24 ;  /* 0x0000001802007986 */ /* 0x000fe2000c101904 */
[----:B------:R-:W-:Y:S05]  /*08e0*/  EXIT ;  /* 0x000000000000794d */ /* 0x000fea0003800000 */
.L_x_41:
        /* <DEDUP_REMOVED lines=9> */
.L_x_51:


//--------------------- .text._Z12matmulKernelPfS_S_iii --------------------------
	.section	.text._Z12matmulKernelPfS_S_iii,"ax",@progbits
	.align	128
        .global         _Z12matmulKernelPfS_S_iii
        .type           _Z12matmulKernelPfS_S_iii,@function
        .size           _Z12matmulKernelPfS_S_iii,(.L_x_52 - _Z12matmulKernelPfS_S_iii)
        .other          _Z12matmulKernelPfS_S_iii,@"STO_CUDA_ENTRY STV_DEFAULT"
_Z12matmulKernelPfS_S_iii:
.text._Z12matmulKernelPfS_S_iii:
[----:B------:R-:W-:Y:S01]  /*0000*/  LDC R1, c[0x0][0x37c] ;  /* 0x0000df00ff017b82 */ /* 0x000fe20000000800 */
[----:B------:R-:W0:Y:S07]  /*0010*/  S2R R7, SR_TID.Y ;  /* 0x0000000000077919 */ /* 0x000e2e0000002200 */
[----:B------:R-:W1:Y:S01]  /*0020*/  LDC R0, c[0x0][0x360] ;  /* 0x0000d800ff007b82 */ /* 0x000e620000000800 */
[----:B------:R-:W1:Y:S07]  /*0030*/  S2R R5, SR_TID.X ;  /* 0x0000000000057919 */ /* 0x000e6e0000002100 */
[----:B------:R-:W0:Y:S08]  /*0040*/  S2UR UR5, SR_CTAID.Y ;  /* 0x00000000000579c3 */ /* 0x000e300000002600 */
[----:B------:R-:W0:Y:S08]  /*0050*/  LDC R16, c[0x0][0x364] ;  /* 0x0000d900ff107b82 */ /* 0x000e300000000800 */
[----:B------:R-:W1:Y:S08]  /*0060*/  S2UR UR4, SR_CTAID.X ;  /* 0x00000000000479c3 */ /* 0x000e700000002500 */
        /* <DEDUP_REMOVED lines=26> */
.L_x_44:
[----:B------:R-:W0:Y:S01]  /*0210*/  LDC.64 R14, c[0x0][0x388] ;  /* 0x0000e200ff0e7b82 */ /* 0x000e220000000a00 */
[----:B------:R-:W-:Y:S02]  /*0220*/  MOV R4, UR4 ;  /* 0x0000000400047c02 */ /* 0x000fe40008000f00 */
[----:B------:R-:W-:-:S03]  /*0230*/  MOV R5, UR5 ;  /* 0x0000000500057c02 */ /* 0x000fc60008000f00 */
[----:B------:R-:W-:-:S05]  /*0240*/  IMAD.WIDE R4, R2, 0x4, R4 ;  /* 0x0000000402047825 */ /* 0x000fca00078e0204 */
[----:B------:R-:W2:Y:S04]  /*0250*/  LDG.E R21, desc[UR6][R4.64+-0x10] ;  /* 0xfffff00604157981 */ /* 0x000ea8000c1e1900 */
[----:B------:R-:W3:Y:S04]  /*0260*/  LDG.E R23, desc[UR6][R4.64+-0xc] ;  /* 0xfffff40604177981 */ /* 0x000ee8000c1e1900 */
[----:B------:R-:W4:Y:S01]  /*0270*/  LDG.E R29, desc[UR6][R4.64+-0x8] ;  /* 0xfffff806041d7981 */ /* 0x000f22000c1e1900 */
[----:B0-----:R-:W-:-:S05]  /*0280*/  IMAD.WIDE R14, R22, 0x4, R14 ;  /* 0x00000004160e7825 */ /* 0x001fca00078e020e */
[----:B------:R0:W2:Y:S01]  /*0290*/  LDG.E R24, desc[UR6][R14.64] ;  /* 0x000000060e187981 */ /* 0x0000a2000c1e1900 */
[----:B------:R-:W-:-:S04]  /*02a0*/  IMAD.WIDE R12, R3, 0x4, R14 ;  /* 0x00000004030c7825 */ /* 0x000fc800078e020e */
[C---:B------:R-:W-:Y:S02]  /*02b0*/  IMAD.WIDE R6, R3.reuse, 0x4, R12 ;  /* 0x0000000403067825 */ /* 0x040fe400078e020c */
[----:B------:R-:W3:Y:S02]  /*02c0*/  LDG.E R12, desc[UR6][R12.64] ;  /* 0x000000060c0c7981 */ /* 0x000ee4000c1e1900 */
[C---:B------:R-:W-:Y:S02]  /*02d0*/  IMAD.WIDE R8, R3.reuse, 0x4, R6 ;  /* 0x0000000403087825 */ /* 0x040fe400078e0206 */
[----:B------:R1:W4:Y:S02]  /*02e0*/  LDG.E R28, desc[UR6][R6.64] ;  /* 0x00000006061c7981 */ /* 0x000324000c1e1900 */
[C---:B------:R-:W-:Y:S02]  /*02f0*/  IMAD.WIDE R10, R3.reuse, 0x4, R8 ;  /* 0x00000004030a7825 */ /* 0x040fe400078e0208 */
[----:B------:R-:W5:Y:S02]  /*0300*/  LDG.E R8, desc[UR6][R8.64] ;  /* 0x0000000608087981 */ /* 0x000f64000c1e1900 */
[----:B0-----:R-:W-:-:S05]  /*0310*/  IMAD.WIDE R14, R3, 0x4, R10 ;  /* 0x00000004030e7825 */ /* 0x001fca00078e020a */
        /* <DEDUP_REMOVED lines=8> */
[----:B-1----:R-:W-:-:S03]  /*03a0*/  IMAD.WIDE R6, R3, 0x4, R26 ;  /* 0x0000000403067825 */ /* 0x002fc600078e021a */
[----:B------:R-:W2:Y:S04]  /*03b0*/  LDG.E R15, desc[UR6][R4.64+0xc] ;  /* 0x00000c06040f7981 */ /* 0x000ea8000c1e1900 */
[----:B------:R-:W2:Y:S04]  /*03c0*/  LDG.E R6, desc[UR6][R6.64] ;  /* 0x0000000606067981 */ /* 0x000ea8000c1e1900 */
[----:B------:R-:W2:Y:S01]  /*03d0*/  LDG.E R5, desc[UR6][R26.64] ;  /* 0x000000061a057981 */ /* 0x000ea2000c1e1900 */
[----:B---3--:R-:W-:Y:S01]  /*03e0*/  FFMA R12, R23, R12, R24 ;  /* 0x0000000c170c7223 */ /* 0x008fe20000000018 */
[----:B------:R-:W-:-:S03]  /*03f0*/  IADD3 R20, PT, PT, R20, 0x8, RZ ;  /* 0x0000000814147810 */ /* 0x000fc60007ffe0ff */
[----:B----4-:R-:W-:Y:S01]  /*0400*/  FFMA R12, R29, R28, R12 ;  /* 0x0000001c1d0c7223 */ /* 0x010fe2000000000c */
[----:B------:R-:W-:Y:S02]  /*0410*/  ISETP.NE.AND P1, PT, R20, RZ, PT ;  /* 0x000000ff1400720c */ /* 0x000fe40003f25270 */
[----:B------:R-:W-:Y:S01]  /*0420*/  LEA R22, R3, R22, 0x3 ;  /* 0x0000001603167211 */ /* 0x000fe200078e18ff */
[----:B-----5:R-:W-:Y:S01]  /*0430*/  FFMA R8, R11, R8, R12 ;  /* 0x000000080b087223 */ /* 0x020fe2000000000c */
[----:B------:R-:W-:-:S03]  /*0440*/  IADD3 R2, PT, PT, R2, 0x8, RZ ;  /* 0x0000000802027810 */ /* 0x000fc60007ffe0ff */
[----:B--2---:R-:W-:-:S04]  /*0450*/  FFMA R9, R21, R9, R8 ;  /* 0x0000000915097223 */ /* 0x004fc80000000008 */
[----:B------:R-:W-:-:S04]  /*0460*/  FFMA R9, R14, R13, R9 ;  /* 0x0000000d0e097223 */ /* 0x000fc80000000009 */
[----:B------:R-:W-:-:S04]  /*0470*/  FFMA R10, R10, R5, R9 ;  /* 0x000000050a0a7223 */ /* 0x000fc80000000009 */
[----:B------:R-:W-:Y:S01]  /*0480*/  FFMA R26, R15, R6, R10 ;  /* 0x000000060f1a7223 */ /* 0x000fe2000000000a */
[----:B------:R-:W-:Y:S06]  /*0490*/  @P1 BRA `(.L_x_44) ;  /* 0xfffffffc005c1947 */ /* 0x000fec000383ffff */
.L_x_43:
[----:B------:R-:W-:Y:S05]  /*04a0*/  @!P0 BRA `(.L_x_42) ;  /* 0x0000000000d48947 */ /* 0x000fea0003800000 */
[----:B------:R-:W-:Y:S02]  /*04b0*/  ISETP.GE.U32.AND P0, PT, R25, 0x4, PT ;  /* 0x000000041900780c */ /* 0x000fe40003f06070 */
[----:B------:R-:W-:-:S04]  /*04c0*/  LOP3.LUT R2, R17, 0x3, RZ, 0xc0, !PT ;  /* 0x0000000311027812 */ /* 0x000fc800078ec0ff */
[----:B------:R-:W-:-:S07]  /*04d0*/  ISETP.NE.AND P1, PT, R2, RZ, PT ;  /* 0x000000ff0200720c */ /* 0x000fce0003f25270 */
[----:B------:R-:W-:Y:S06]  /*04e0*/  @!P0 BRA `(.L_x_45) ;  /* 0x0000000000588947 */ /* 0x000fec0003800000 */
[----:B------:R-:W0:Y:S01]  /*04f0*/  LDC.64 R10, c[0x0][0x388] ;  /* 0x0000e200ff0a7b82 */ /* 0x000e220000000a00 */
[----:B------:R-:W-:Y:S01]  /*0500*/  IMAD R9, R19, R3, R16 ;  /* 0x0000000313097224 */ /* 0x000fe200078e0210 */
[----:B------:R-:W-:-:S06]  /*0510*/  IADD3 R7, PT, PT, R18, R19, RZ ;  /* 0x0000001312077210 */ /* 0x000fcc0007ffe0ff */
[----:B------:R-:W1:Y:S01]  /*0520*/  LDC.64 R4, c[0x0][0x380] ;  /* 0x0000e000ff047b82 */ /* 0x000e620000000a00 */
[----:B0-----:R-:W-:-:S04]  /*0530*/  IMAD.WIDE R10, R9, 0x4, R10 ;  /* 0x00000004090a7825 */ /* 0x001fc800078e020a */
[----:B------:R-:W-:Y:S02]  /*0540*/  IMAD.WIDE R12, R3, 0x4, R10 ;  /* 0x00000004030c7825 */ /* 0x000fe400078e020a */
[----:B------:R-:W2:Y:S02]  /*0550*/  LDG.E R10, desc[UR6][R10.64] ;  /* 0x000000060a0a7981 */ /* 0x000ea4000c1e1900 */
[----:B-1----:R-:W-:-:S04]  /*0560*/  IMAD.WIDE R4, R7, 0x4, R4 ;  /* 0x0000000407047825 */ /* 0x002fc800078e0204 */
[C---:B------:R-:W-:Y:S01]  /*0570*/  IMAD.WIDE R6, R3.reuse, 0x4, R12 ;  /* 0x0000000403067825 */ /* 0x040fe200078e020c */
[----:B------:R-:W2:Y:S04]  /*0580*/  LDG.E R15, desc[UR6][R4.64] ;  /* 0x00000006040f7981 */ /* 0x000ea8000c1e1900 */
[----:B------:R-:W3:Y:S01]  /*0590*/  LDG.E R12, desc[UR6][R12.64] ;  /* 0x000000060c0c7981 */ /* 0x000ee2000c1e1900 */
[----:B------:R-:W-:-:S03]  /*05a0*/  IMAD.WIDE R8, R3, 0x4, R6 ;  /* 0x0000000403087825 */ /* 0x000fc600078e0206 */
[----:B------:R-:W3:Y:S04]  /*05b0*/  LDG.E R14, desc[UR6][R4.64+0x4] ;  /* 0x00000406040e7981 */ /* 0x000ee8000c1e1900 */
[----:B------:R-:W4:Y:S04]  /*05c0*/  LDG.E R20, desc[UR6][R6.64] ;  /* 0x0000000606147981 */ /* 0x000f28000c1e1900 */
[----:B------:R-:W4:Y:S04]  /*05d0*/  LDG.E R21, desc[UR6][R4.64+0x8] ;  /* 0x0000080604157981 */ /* 0x000f28000c1e1900 */
[----:B------:R-:W5:Y:S04]  /*05e0*/  LDG.E R23, desc[UR6][R4.64+0xc] ;  /* 0x00000c0604177981 */ /* 0x000f68000c1e1900 */
[----:B------:R-:W5:Y:S01]  /*05f0*/  LDG.E R8, desc[UR6][R8.64] ;  /* 0x0000000608087981 */ /* 0x000f62000c1e1900 */
[----:B------:R-:W-:Y:S01]  /*0600*/  IADD3 R19, PT, PT, R19, 0x4, RZ ;  /* 0x0000000413137810 */ /* 0x000fe20007ffe0ff */
[----:B--2---:R-:W-:-:S04]  /*0610*/  FFMA R15, R15, R10, R26 ;  /* 0x0000000a0f0f7223 */ /* 0x004fc8000000001a */
[----:B---3--:R-:W-:-:S04]  /*0620*/  FFMA R14, R14, R12, R15 ;  /* 0x0000000c0e0e7223 */ /* 0x008fc8000000000f */
[----:B----4-:R-:W-:-:S04]  /*0630*/  FFMA R14, R21, R20, R14 ;  /* 0x00000014150e7223 */ /* 0x010fc8000000000e */
[----:B-----5:R-:W-:-:S07]  /*0640*/  FFMA R26, R23, R8, R14 ;  /* 0x00000008171a7223 */ /* 0x020fce000000000e */
.L_x_45:
[----:B------:R-:W-:Y:S05]  /*0650*/  @!P1 BRA `(.L_x_42) ;  /* 0x0000000000689947 */ /* 0x000fea0003800000 */
[----:B------:R-:W0:Y:S01]  /*0660*/  LDC.64 R10, c[0x0][0x388] ;  /* 0x0000e200ff0a7b82 */ /* 0x000e220000000a00 */
[----:B------:R-:W-:Y:S02]  /*0670*/  ISETP.NE.AND P0, PT, R2, 0x1, PT ;  /* 0x000000010200780c */ /* 0x000fe40003f05270 */
[----:B------:R-:W-:-:S04]  /*0680*/  LOP3.LUT R17, R17, 0x1, RZ, 0xc0, !PT ;  /* 0x0000000111117812 */ /* 0x000fc800078ec0ff */
[----:B------:R-:W-:Y:S01]  /*0690*/  ISETP.NE.U32.AND P1, PT, R17, 0x1, PT ;  /* 0x000000011100780c */ /* 0x000fe20003f25070 */
[----:B------:R-:W1:Y:S06]  /*06a0*/  LDC.64 R8, c[0x0][0x380] ;  /* 0x0000e000ff087b82 */ /* 0x000e6c0000000a00 */
[C---:B------:R-:W-:Y:S01]  /*06b0*/  @P0 IMAD R15, R19.reuse, R3, R16 ;  /* 0x00000003130f0224 */ /* 0x040fe200078e0210 */
[----:B------:R-:W-:Y:S01]  /*06c0*/  @P0 IADD3 R13, PT, PT, R18, R19, RZ ;  /* 0x00000013120d0210 */ /* 0x000fe20007ffe0ff */
[----:B------:R-:W2:Y:S01]  /*06d0*/  LDC.64 R6, c[0x0][0x380] ;  /* 0x0000e000ff067b82 */ /* 0x000ea20000000a00 */
[----:B------:R-:W-:-:S07]  /*06e0*/  @P0 IADD3 R19, PT, PT, R19, 0x2, RZ ;  /* 0x0000000213130810 */ /* 0x000fce0007ffe0ff */
[----:B------:R-:W3:Y:S01]  /*06f0*/  LDC.64 R4, c[0x0][0x388] ;  /* 0x0000e200ff047b82 */ /* 0x000ee20000000a00 */
[----:B0-----:R-:W-:Y:S01]  /*0700*/  @P0 IMAD.WIDE R10, R15, 0x4, R10 ;  /* 0x000000040f0a0825 */ /* 0x001fe200078e020a */
[----:B------:R-:W-:-:S03]  /*0710*/  @!P1 IADD3 R15, PT, PT, R18, R19, RZ ;  /* 0x00000013120f9210 */ /* 0x000fc60007ffe0ff */
[----:B------:R-:W-:Y:S01]  /*0720*/  @!P1 IMAD R19, R19, R3, R16 ;  /* 0x0000000313139224 */ /* 0x000fe200078e0210 */
[----:B------:R-:W4:Y:S01]  /*0730*/  @P0 LDG.E R2, desc[UR6][R10.64] ;  /* 0x000000060a020981 */ /* 0x000f22000c1e1900 */
[----:B-1----:R-:W-:-:S04]  /*0740*/  @P0 IMAD.WIDE R8, R13, 0x4, R8 ;  /* 0x000000040d080825 */ /* 0x002fc800078e0208 */
[----:B------:R-:W-:Y:S01]  /*0750*/  @P0 IMAD.WIDE R12, R3, 0x4, R10 ;  /* 0x00000004030c0825 */ /* 0x000fe200078e020a */
[----:B------:R-:W4:Y:S03]  /*0760*/  @P0 LDG.E R17, desc[UR6][R8.64] ;  /* 0x0000000608110981 */ /* 0x000f26000c1e1900 */
[----:B--2---:R-:W-:Y:S01]  /*0770*/  @!P1 IMAD.WIDE R6, R15, 0x4, R6 ;  /* 0x000000040f069825 */ /* 0x004fe200078e0206 */
[----:B------:R-:W2:Y:S04]  /*0780*/  @P0 LDG.E R21, desc[UR6][R8.64+0x4] ;  /* 0x0000040608150981 */ /* 0x000ea8000c1e1900 */
[----:B------:R-:W2:Y:S01]  /*0790*/  @P0 LDG.E R12, desc[UR6][R12.64] ;  /* 0x000000060c0c0981 */ /* 0x000ea2000c1e1900 */
[----:B---3--:R-:W-:-:S03]  /*07a0*/  @!P1 IMAD.WIDE R4, R19, 0x4, R4 ;  /* 0x0000000413049825 */ /* 0x008fc600078e0204 */
[----:B------:R-:W3:Y:S04]  /*07b0*/  @!P1 LDG.E R7, desc[UR6][R6.64] ;  /* 0x0000000606079981 */ /* 0x000ee8000c1e1900 */
[----:B------:R-:W3:Y:S01]  /*07c0*/  @!P1 LDG.E R4, desc[UR6][R4.64] ;  /* 0x0000000604049981 */ /* 0x000ee2000c1e1900 */
[----:B----4-:R-:W-:-:S04]  /*07d0*/  @P0 FFMA R2, R17, R2, R26 ;  /* 0x0000000211020223 */ /* 0x010fc8000000001a */
[----:B--2---:R-:W-:-:S04]  /*07e0*/  @P0 FFMA R26, R21, R12, R2 ;  /* 0x0000000c151a0223 */ /* 0x004fc80000000002 */
[----:B---3--:R-:W-:-:S07]  /*07f0*/  @!P1 FFMA R26, R7, R4, R26 ;  /* 0x00000004071a9223 */ /* 0x008fce000000001a */
.L_x_42:
[----:B------:R-:W0:Y:S01]  /*0800*/  LDC.64 R4, c[0x0][0x390] ;  /* 0x0000e400ff047b82 */ /* 0x000e220000000a00 */
[----:B------:R-:W-:-:S04]  /*0810*/  IMAD R3, R0, R3, R16 ;  /* 0x0000000300037224 */ /* 0x000fc800078e0210 */
[----:B0-----:R-:W-:-:S05]  /*0820*/  IMAD.WIDE R2, R3, 0x4, R4 ;  /* 0x0000000403027825 */ /* 0x001fca00078e0204 */
[----:B------:R-:W-:Y:S01]  /*0830*/  STG.E desc[UR6][R2.64], R26 ;  /* 0x0000001a02007986 */ /* 0x000fe2000c101906 */
[----:B------:R-:W-:Y:S05]  /*0840*/  EXIT ;  /* 0x000000000000794d */ /* 0x000fea0003800000 */
.L_x_46:
        /* <DEDUP_REMOVED lines=11> */
.L_x_52:


//--------------------- .nv.global.init           --------------------------
	.section	.nv.global.init,"aw",@progbits
.nv.global.init:
	.type		$str$4,@object
	.size		$str$4,($str$3 - $str$4)
$str$4:
        /*0000*/ 	.byte	0x4b, 0x20, 0x25, 0x20, 0x42, 0x4b, 0x20, 0x3d, 0x3d, 0x20, 0x30, 0x00
	.type		$str$3,@object
	.size		$str$3,($str$1 - $str$3)
$str$3:
        /*000c*/ 	.byte	0x4b, 0x20, 0x25, 0x20, 0x54, 0x49, 0x4c, 0x45, 0x53, 0x49, 0x5a, 0x45, 0x20, 0x3d, 0x3d, 0x20
        /*001c*/ 	.byte	0x30, 0x00
	.type		$str$1,@object
	.size		$str$1,($str - $str$1)
$str$1:
        /*001e*/ 	.byte	0x2f, 0x74, 0x6d, 0x70, 0x2f, 0x73, 0x61, 0x73, 0x73, 0x5f, 0x63, 0x75, 0x5f, 0x32, 0x32, 0x6f
        /*002e*/ 	.byte	0x64, 0x34, 0x69, 0x64, 0x72, 0x2f, 0x6b, 0x2e, 0x63, 0x75, 0x00
	.type		$str,@object
	.size		$str,($str$2 - $str)
$str:
        /*0039*/ 	.byte	0x42, 0x4d, 0x20, 0x2a, 0x20, 0x42, 0x4b, 0x20, 0x25, 0x20, 0x74, 0x68, 0x72, 0x65, 0x61, 0x64
        /*0049*/ 	.byte	0x73, 0x5f, 0x70, 0x65, 0x72, 0x5f, 0x62, 0x6c, 0x6f, 0x63, 0x6b, 0x20, 0x3d, 0x3d, 0x20, 0x30
        /*0059*/ 	.byte	0x00
	.type		$str$2,@object
	.size		$str$2,($str$5 - $str$2)
$str$2:
        /*005a*/ 	.byte	0x42, 0x4b, 0x20, 0x2a, 0x20, 0x42, 0x4e, 0x20, 0x25, 0x20, 0x74, 0x68, 0x72, 0x65, 0x61, 0x64
        /*006a*/ 	.byte	0x73, 0x5f, 0x70, 0x65, 0x72, 0x5f, 0x62, 0x6c, 0x6f, 0x63, 0x6b, 0x20, 0x3d, 0x3d, 0x20, 0x30
        /*007a*/ 	.byte	0x00
	.type		$str$5,@object
	.size		$str$5,(__unnamed_1 - $str$5)
$str$5:
        /*007b*/ 	.byte	0x62, 0x6c, 0x6f, 0x63, 0x6b, 0x44, 0x69, 0x6d, 0x2e, 0x78, 0x20, 0x2a, 0x20, 0x62, 0x6c, 0x6f
        /*008b*/ 	.byte	0x63, 0x6b, 0x44, 0x69, 0x6d, 0x2e, 0x79, 0x20, 0x2a, 0x20, 0x54, 0x4d, 0x20, 0x2a, 0x20, 0x54
        /*009b*/ 	.byte	0x4e, 0x20, 0x3d, 0x3d, 0x20, 0x42, 0x4d, 0x20, 0x2a, 0x20, 0x42, 0x4e, 0x00
	.type		__unnamed_1,@object
	.size		__unnamed_1,(__unnamed_3 - __unnamed_1)
__unnamed_1:
        /*00a8*/ 	.byte	0x76, 0x6f, 0x69, 0x64, 0x20, 0x6d, 0x61, 0x74, 0x6d, 0x75, 0x6c, 0x4b, 0x65, 0x72, 0x6e, 0x65
        /*00b8*/ 	.byte	0x6c, 0x5f, 0x62, 0x6c, 0x6f, 0x63, 0x6b, 0x74, 0x69, 0x6c, 0x65, 0x28, 0x66, 0x6c, 0x6f, 0x61
        /*00c8*/ 	.byte	0x74, 0x20, 0x2a, 0x2c, 0x20, 0x66, 0x6c, 0x6f, 0x61, 0x74, 0x20, 0x2a, 0x2c, 0x20, 0x66, 0x6c
        /*00d8*/ 	.byte	0x6f, 0x61, 0x74, 0x20, 0x2a, 0x2c, 0x20, 0x69, 0x6e, 0x74, 0x2c, 0x20, 0x69, 0x6e, 0x74, 0x2c
        /*00e8*/ 	.byte	0x20, 0x69, 0x6e, 0x74, 0x29, 0x20, 0x5b, 0x77, 0x69, 0x74, 0x68, 0x20, 0x69, 0x6e, 0x74, 0x20
        /*00f8*/ 	.byte	0x54, 0x49, 0x4c, 0x45, 0x53, 0x49, 0x5a, 0x45, 0x20, 0x3d, 0x20, 0x33, 0x32, 0x5d, 0x00
	.type		__unnamed_3,@object
	.size		__unnamed_3,(__unnamed_5 - __unnamed_3)
__unnamed_3:
        /*0107*/ 	.byte	0x76, 0x6f, 0x69, 0x64, 0x20, 0x6c, 0x6f, 0x61, 0x64, 0x5f, 0x74, 0x69, 0x6c, 0x65, 0x73, 0x5f
        /* <DEDUP_REMOVED lines=8> */
        /*0197*/ 	.byte	0x4e, 0x20, 0x3d, 0x20, 0x38, 0x5d, 0x00
	.type		__unnamed_5,@object
	.size		__unnamed_5,(__unnamed_2 - __unnamed_5)
__unnamed_5:
        /* <DEDUP_REMOVED lines=10> */
	.type		__unnamed_2,@object
	.size		__unnamed_2,(__unnamed_4 - __unnamed_2)
__unnamed_2:
        /* <DEDUP_REMOVED lines=9> */
        /*02c5*/ 	.byte	0x54, 0x4e, 0x20, 0x3d, 0x20, 0x38, 0x5d, 0x00
	.type		__unnamed_4,@object
	.size		__unnamed_4,(.L_3 - __unnamed_4)
__unnamed_4:
        /* <DEDUP_REMOVED lines=11> */
        /*037d*/ 	.byte	0x6e, 0x74, 0x20, 0x54, 0x4e, 0x20, 0x3d, 0x20, 0x34, 0x5d, 0x00
.L_3:


//--------------------- .nv.shared._Z42matmulKernel_blocktile_threadtile_warptileILi128ELi128ELi16ELi32ELi32ELi8ELi4EEvPfS0_S0_iii --------------------------
	.section	.nv.shared._Z42matmulKernel_blocktile_threadtile_warptileILi128ELi128ELi16ELi32ELi32ELi8ELi4EEvPfS0_S0_iii,"aw",@nobits
	.sectionflags	@""
	.align	4
.nv.shared._Z42matmulKernel_blocktile_threadtile_warptileILi128ELi128ELi16ELi32ELi32ELi8ELi4EEvPfS0_S0_iii:
	.zero		17984


//--------------------- .nv.shared.reserved.0     --------------------------
	.section	.nv.shared.reserved.0,"aw",@nobits
	.weak		__nv_reservedSMEM_offset_0_alias
	.size		__nv_reservedSMEM_offset_0_alias, 0, 64
	.other		__nv_reservedSMEM_offset_0_alias,@"STO_CUDA_RESERVED_SHARED STV_DEFAULT"
__nv_reservedSMEM_offset_0_alias:
	.zero		0
	.zero		64


//--------------------- .nv.shared._Z33matmulKernel_blocktile_threadtileILi128ELi128ELi16ELi8ELi8EEvPfS0_S0_iii --------------------------
	.section	.nv.shared._Z33matmulKernel_blocktile_threadtileILi128ELi128ELi16ELi8ELi8EEvPfS0_S0_iii,"aw",@nobits
	.sectionflags	@""
	.align	4
.nv.shared._Z33matmulKernel_blocktile_threadtileILi128ELi128ELi16ELi8ELi8EEvPfS0_S0_iii:
	.zero		17408


//--------------------- .nv.shared._Z22matmulKernel_blocktileILi32EEvPfS0_S0_iii --------------------------
	.section	.nv.shared._Z22matmulKernel_blocktileILi32EEvPfS0_S0_iii,"aw",@nobits
	.sectionflags	@""
	.align	4
.nv.shared._Z22matmulKernel_blocktileILi32EEvPfS0_S0_iii:
	.zero		9216


//--------------------- .nv.constant0._Z42matmulKernel_blocktile_threadtile_warptileILi128ELi128ELi16ELi32ELi32ELi8ELi4EEvPfS0_S0_iii --------------------------
	.section	.nv.constant0._Z42matmulKernel_blocktile_threadtile_warptileILi128ELi128ELi16ELi32ELi32ELi8ELi4EEvPfS0_S0_iii,"a",@progbits
	.sectionflags	@""
	.align	4
.nv.constant0._Z42matmulKernel_blocktile_threadtile_warptileILi128ELi128ELi16ELi32ELi32ELi8ELi4EEvPfS0_S0_iii:
	.zero		932


//--------------------- .nv.constant0._Z33matmulKernel_blocktile_threadtileILi128ELi128ELi16ELi8ELi8EEvPfS0_S0_iii --------------------------
	.section	.nv.constant0._Z33matmulKernel_blocktile_threadtileILi128ELi128ELi16ELi8ELi8EEvPfS0_S0_iii,"a",@progbits
	.sectionflags	@""
	.align	4
.nv.constant0._Z33matmulKernel_blocktile_threadtileILi128ELi128ELi16ELi8ELi8EEvPfS0_S0_iii:
	.zero		932


//--------------------- .nv.constant0._Z22matmulKernel_blocktileILi32EEvPfS0_S0_iii --------------------------
	.section	.nv.constant0._Z22matmulKernel_blocktileILi32EEvPfS0_S0_iii,"a",@progbits
	.sectionflags	@""
	.align	4
.nv.constant0._Z22matmulKernel_blocktileILi32EEvPfS0_S0_iii:
	.zero		932


//--------------------- .nv.constant0._Z20matmulKernel_coal_v2ILi32ELi32EEvPfS0_S0_iii --------------------------
	.section	.nv.constant0._Z20matmulKernel_coal_v2ILi32ELi32EEvPfS0_S0_iii,"a",@progbits
	.sectionflags	@""
	.align	4
.nv.constant0._Z20matmulKernel_coal_v2ILi32ELi32EEvPfS0_S0_iii:
	.zero		932


//--------------------- .nv.constant0._Z17matmulKernel_coalPfS_S_iii --------------------------
	.section	.nv.constant0._Z17matmulKernel_coalPfS_S_iii,"a",@progbits
	.sectionflags	@""
	.align	4
.nv.constant0._Z17matmulKernel_coalPfS_S_iii:
	.zero		932


//--------------------- .nv.constant0._Z12matmulKernelPfS_S_iii --------------------------
	.section	.nv.constant0._Z12matmulKernelPfS_S_iii,"a",@progbits
	.sectionflags	@""
	.align	4
.nv.constant0._Z12matmulKernelPfS_S_iii:
	.zero		932


//--------------------- SYMBOLS --------------------------

	.type		.nv.reservedSmem.offset0,@object
	.size		.nv.reservedSmem.offset0,0x4
	.type		.nv.reservedSmem.cap,@object
	.size		.nv.reservedSmem.cap,0x4
	.type		__assertfail,@function
